	.headerflags	@"EF_CUDA_TEXMODE_UNIFIED EF_CUDA_64BIT_ADDRESS EF_CUDA_ACCELERATORS EF_CUDA_SM90 EF_CUDA_VIRTUAL_SM(EF_CUDA_SM90)"
	.elftype	@"ET_EXEC"


//--------------------- .nv.info                  --------------------------
	.section	.nv.info,"",@"SHT_CUDA_INFO"
	.align	4


	//----- nvinfo : EIATTR_REGCOUNT
	.align		4
        /*0000*/ 	.byte	0x04, 0x2f
        /*0002*/ 	.short	(.L_1 - .L_0)
	.align		4
.L_0:
        /*0004*/ 	.word	index@(triton_mm)
        /*0008*/ 	.word	0x00000050


	//----- nvinfo : EIATTR_MIN_STACK_SIZE
	.align		4
.L_1:
        /*000c*/ 	.byte	0x04, 0x12
        /*000e*/ 	.short	(.L_3 - .L_2)
	.align		4
.L_2:
        /*0010*/ 	.word	index@(triton_mm)
        /*0014*/ 	.word	0x00000000


	//----- nvinfo : EIATTR_FRAME_SIZE
	.align		4
.L_3:
        /*0018*/ 	.byte	0x04, 0x11
        /*001a*/ 	.short	(.L_5 - .L_4)
	.align		4
.L_4:
        /*001c*/ 	.word	index@(triton_mm)
        /*0020*/ 	.word	0x00000000


	//----- nvinfo : EIATTR_MIN_STACK_SIZE
	.align		4
.L_5:
        /*0024*/ 	.byte	0x04, 0x12
        /*0026*/ 	.short	(.L_7 - .L_6)
	.align		4
.L_6:
        /*0028*/ 	.word	index@(triton_mm)
        /*002c*/ 	.word	0x00000000
.L_7:


//--------------------- .nv.info.triton_mm        --------------------------
	.section	.nv.info.triton_mm,"",@"SHT_CUDA_INFO"
	.sectionflags	@""
	.align	4


	//----- nvinfo : EIATTR_CUDA_API_VERSION
	.align		4
        /*0000*/ 	.byte	0x04, 0x37
        /*0002*/ 	.short	(.L_9 - .L_8)
.L_8:
        /*0004*/ 	.word	0x0000007c


	//----- nvinfo : EIATTR_KPARAM_INFO
	.align		4
.L_9:
        /*0008*/ 	.byte	0x04, 0x17
        /*000a*/ 	.short	(.L_11 - .L_10)
.L_10:
        /*000c*/ 	.word	0x00000000
        /*0010*/ 	.short	0x0002
        /*0012*/ 	.short	0x0010
        /*0014*/ 	.byte	0x00, 0xf0, 0x21, 0x00


	//----- nvinfo : EIATTR_KPARAM_INFO
	.align		4
.L_11:
        /*0018*/ 	.byte	0x04, 0x17
        /*001a*/ 	.short	(.L_13 - .L_12)
.L_12:
        /*001c*/ 	.word	0x00000000
        /*0020*/ 	.short	0x0001
        /*0022*/ 	.short	0x0008
        /*0024*/ 	.byte	0x00, 0xf0, 0x21, 0x00


	//----- nvinfo : EIATTR_KPARAM_INFO
	.align		4
.L_13:
        /*0028*/ 	.byte	0x04, 0x17
        /*002a*/ 	.short	(.L_15 - .L_14)
.L_14:
        /*002c*/ 	.word	0x00000000
        /*0030*/ 	.short	0x0000
        /*0032*/ 	.short	0x0000
        /*0034*/ 	.byte	0x00, 0xf0, 0x21, 0x00


	//----- nvinfo : EIATTR_SPARSE_MMA_MASK
	.align		4
.L_15:
        /*0038*/ 	.byte	0x03, 0x50
        /*003a*/ 	.short	0x0000


	//----- nvinfo : EIATTR_MAXREG_COUNT
	.align		4
        /*003c*/ 	.byte	0x03, 0x1b
        /*003e*/ 	.short	0x00ff


	//----- nvinfo : EIATTR_EXIT_INSTR_OFFSETS
	.align		4
        /*0040*/ 	.byte	0x04, 0x1c
        /*0042*/ 	.short	(.L_17 - .L_16)


	//   ....[0]....
.L_16:
        /*0044*/ 	.word	0x00001f50


	//   ....[1]....
        /*0048*/ 	.word	0x00001f80


	//----- nvinfo : EIATTR_MAX_THREADS
	.align		4
.L_17:
        /*004c*/ 	.byte	0x04, 0x05
        /*004e*/ 	.short	(.L_19 - .L_18)
.L_18:
        /*0050*/ 	.word	0x00000080
        /*0054*/ 	.word	0x00000001
        /*0058*/ 	.word	0x00000001


	//----- nvinfo : EIATTR_CBANK_PARAM_SIZE
	.align		4
.L_19:
        /*005c*/ 	.byte	0x03, 0x19
        /*005e*/ 	.short	0x0018


	//----- nvinfo : EIATTR_PARAM_CBANK
	.align		4
        /*0060*/ 	.byte	0x04, 0x0a
        /*0062*/ 	.short	(.L_21 - .L_20)
	.align		4
.L_20:
        /*0064*/ 	.word	index@(.nv.constant0.triton_mm)
        /*0068*/ 	.short	0x0210
        /*006a*/ 	.short	0x0018


	//----- nvinfo : EIATTR_SW_WAR
	.align		4
.L_21:
        /*006c*/ 	.byte	0x04, 0x36
        /*006e*/ 	.short	(.L_23 - .L_22)
.L_22:
        /*0070*/ 	.word	0x00000008
.L_23:


//--------------------- .nv.callgraph             --------------------------
	.section	.nv.callgraph,"",@"SHT_CUDA_CALLGRAPH"
	.align	4
	.sectionentsize	8
	.align		4
        /*0000*/ 	.word	0x00000000
	.align		4
        /*0004*/ 	.word	0xffffffff
	.align		4
        /*0008*/ 	.word	0x00000000
	.align		4
        /*000c*/ 	.word	0xfffffffe
	.align		4
        /*0010*/ 	.word	0x00000000
	.align		4
        /*0014*/ 	.word	0xfffffffd
	.align		4
        /*0018*/ 	.word	0x00000000
	.align		4
        /*001c*/ 	.word	0xfffffffc


//--------------------- .text.triton_mm           --------------------------
	.section	.text.triton_mm,"ax",@progbits
	.sectionflags	@"SHF_BARRIERS=1"
	.align	128
        .global         triton_mm
        .type           triton_mm,@function
        .size           triton_mm,(.L_x_2 - triton_mm)
        .other          triton_mm,@"STO_CUDA_ENTRY STV_DEFAULT"
triton_mm:
.text.triton_mm:
[----:B------:R-:W1:Y:S08]  /*0000*/  LDC R1, c[0x0][0x28] ;  /* 0x00000a00ff017b82 */ /* 0x000e700000000800 */
[----:B------:R-:W2:Y:S01]  /*0010*/  S2UR UR11, SR_CTAID.X ;  /* 0x00000000000b79c3 */ /* 0x000ea20000002500 */
[----:B------:R-:W-:Y:S01]  /*0020*/  UMOV UR12, URZ ;  /* 0x0000003f000c7c82 */ /* 0x000fe20008000000 */
[----:B------:R-:W3:Y:S01]  /*0030*/  S2R R57, SR_TID.X ;  /* 0x0000000000397919 */ /* 0x000ee20000002100 */
[----:B------:R-:W-:Y:S01]  /*0040*/  ULDC.64 UR22, c[0x0][0x208] ;  /* 0x0000820000167ab9 */ /* 0x000fe20000000a00 */
[----:B------:R-:W-:Y:S01]  /*0050*/  UMOV UR10, URZ ;  /* 0x0000003f000a7c82 */ /* 0x000fe20008000000 */
[----:B------:R-:W-:-:S03]  /*0060*/  UMOV UR14, 0xffffff80 ;  /* 0xffffff80000e7882 */ /* 0x000fc60000000000 */
[----:B------:R-:W4:Y:S08]  /*0070*/  S2UR UR16, SR_CgaCtaId ;  /* 0x00000000001079c3 */ /* 0x000f300000008800 */
[----:B------:R-:W5:Y:S01]  /*0080*/  LDC.64 R20, c[0x0][0x218] ;  /* 0x00008600ff147b82 */ /* 0x000f620000000a00 */
[----:B--2---:R-:W-:-:S04]  /*0090*/  UIMAD.WIDE UR4, UR11, 0x38e38e39, URZ ;  /* 0x38e38e390b0478a5 */ /* 0x004fc8000f8e023f */
[----:B------:R-:W-:-:S03]  /*00a0*/  USHF.R.U32.HI UR20, URZ, 0x1f, UR5 ;  /* 0x0000001f3f147899 */ /* 0x000fc60008011605 */
[----:B------:R-:W-:Y:S01]  /*00b0*/  UMOV UR4, 0xfffffff8 ;  /* 0xfffffff800047882 */ /* 0x000fe20000000000 */
[----:B------:R-:W-:Y:S01]  /*00c0*/  ULEA.HI.SX32 UR20, UR5, UR20, 0x17 ;  /* 0x0000001405147291 */ /* 0x000fe2000f8fba3f */
[--C-:B---3--:R-:W-:Y:S01]  /*00d0*/  SHF.R.U32.HI R2, RZ, 0x4, R57.reuse ;  /* 0x00000004ff027819 */ /* 0x108fe20000011639 */
[----:B------:R-:W-:Y:S02]  /*00e0*/  IMAD.SHL.U32 R41, R57, 0x8, RZ ;  /* 0x0000000839297824 */ /* 0x000fe400078e00ff */
[----:B------:R-:W-:Y:S01]  /*00f0*/  UIMAD UR4, UR20, UR4, 0x1 ;  /* 0x00000001140474a4 */ /* 0x000fe2000f8e0204 */
[----:B------:R-:W-:Y:S01]  /*0100*/  SHF.R.U32.HI R59, RZ, 0x5, R57 ;  /* 0x00000005ff3b7819 */ /* 0x000fe20000011639 */
[----:B------:R-:W-:Y:S01]  /*0110*/  UIMAD UR5, UR20, -0x900, UR11 ;  /* 0xfffff700140578a4 */ /* 0x000fe2000f8e020b */
[----:B------:R-:W-:Y:S01]  /*0120*/  SGXT.U32 R2, R2, 0x1 ;  /* 0x000000010202781a */ /* 0x000fe20000000000 */
[----:B------:R-:W-:Y:S01]  /*0130*/  UISETP.LT.AND UP0, UPT, UR4, 0x8, UPT ;  /* 0x000000080400788c */ /* 0x000fe2000bf01270 */
[----:B------:R-:W-:-:S02]  /*0140*/  SGXT.U32 R59, R59, 0x2 ;  /* 0x000000023b3b781a */ /* 0x000fc40000000000 */
[----:B------:R-:W-:Y:S01]  /*0150*/  LOP3.LUT R22, R57, 0x1f, RZ, 0xc0, !PT ;  /* 0x0000001f39167812 */ /* 0x000fe200078ec0ff */
[----:B------:R-:W-:Y:S01]  /*0160*/  USEL UR18, UR4, 0x8, UP0 ;  /* 0x0000000804127887 */ /* 0x000fe20008000000 */
[----:B------:R-:W-:Y:S01]  /*0170*/  IMAD.U32 R3, RZ, RZ, UR5 ;  /* 0x00000005ff037e24 */ /* 0x000fe2000f8e00ff */
[----:B------:R-:W-:Y:S01]  /*0180*/  LOP3.LUT R60, R2, 0x7, R57, 0x78, !PT ;  /* 0x00000007023c7812 */ /* 0x000fe200078e7839 */
[----:B------:R-:W-:Y:S01]  /*0190*/  IMAD.SHL.U32 R46, R59, 0x8, RZ ;  /* 0x000000083b2e7824 */ /* 0x000fe200078e00ff */
[----:B------:R-:W-:Y:S01]  /*01a0*/  ULOP3.LUT UR5, UR5, UR18, URZ, 0x3c, !UPT ;  /* 0x0000001205057292 */ /* 0x000fe2000f8e3c3f */
[----:B------:R-:W-:Y:S01]  /*01b0*/  SHF.R.U32.HI R22, RZ, 0x3, R22 ;  /* 0x00000003ff167819 */ /* 0x000fe20000011616 */
[----:B------:R-:W-:Y:S01]  /*01c0*/  ULOP3.LUT UR17, URZ, UR18, URZ, 0x33, !UPT ;  /* 0x000000123f117292 */ /* 0x000fe2000f8e333f */
[----:B------:R-:W-:Y:S01]  /*01d0*/  IABS R0, UR18 ;  /* 0x0000001200007c13 */ /* 0x000fe20008000000 */
[----:B------:R-:W-:Y:S01]  /*01e0*/  IMAD.SHL.U32 R60, R60, 0x8, RZ ;  /* 0x000000083c3c7824 */ /* 0x000fe200078e00ff */
[----:B------:R-:W-:-:S02]  /*01f0*/  IABS R3, R3 ;  /* 0x0000000300037213 */ /* 0x000fc40000000000 */
[----:B------:R-:W-:Y:S02]  /*0200*/  R2UR UR8, R0 ;  /* 0x00000000000872ca */ /* 0x000fe400000e0000 */
[----:B------:R-:W-:Y:S02]  /*0210*/  R2UR UR4, R3 ;  /* 0x00000000030472ca */ /* 0x000fe400000e0000 */
[C---:B------:R-:W-:Y:S02]  /*0220*/  LOP3.LUT R38, R2.reuse, 0x2, RZ, 0xfc, !PT ;  /* 0x0000000202267812 */ /* 0x040fe400078efcff */
[C---:B------:R-:W-:Y:S02]  /*0230*/  LOP3.LUT R36, R2.reuse, 0x4, RZ, 0xfc, !PT ;  /* 0x0000000402247812 */ /* 0x040fe400078efcff */
[C---:B------:R-:W-:Y:S02]  /*0240*/  LOP3.LUT R34, R2.reuse, 0x6, RZ, 0xfc, !PT ;  /* 0x0000000602227812 */ /* 0x040fe400078efcff */
[----:B------:R-:W-:-:S02]  /*0250*/  LOP3.LUT R32, R2, 0x8, RZ, 0xfc, !PT ;  /* 0x0000000802207812 */ /* 0x000fc400078efcff */
[C---:B------:R-:W-:Y:S01]  /*0260*/  LOP3.LUT R30, R2.reuse, 0xa, RZ, 0xfc, !PT ;  /* 0x0000000a021e7812 */ /* 0x040fe200078efcff */
[----:B------:R-:W2:Y:S01]  /*0270*/  I2F.RP R5, UR8 ;  /* 0x0000000800057d06 */ /* 0x000ea20008209400 */
[----:B------:R-:W-:Y:S02]  /*0280*/  LOP3.LUT R28, R2, 0xc, RZ, 0xfc, !PT ;  /* 0x0000000c021c7812 */ /* 0x000fe400078efcff */
[----:B------:R-:W-:Y:S02]  /*0290*/  LOP3.LUT R62, R57, 0x7, RZ, 0xc0, !PT ;  /* 0x00000007393e7812 */ /* 0x000fe400078ec0ff */
[----:B------:R-:W-:Y:S02]  /*02a0*/  SGXT.U32 R22, R22, 0x1 ;  /* 0x000000011616781a */ /* 0x000fe40000000000 */
[----:B------:R-:W-:Y:S02]  /*02b0*/  LOP3.LUT R38, R38, 0x7, R57, 0x78, !PT ;  /* 0x0000000726267812 */ /* 0x000fe400078e7839 */
[----:B------:R-:W-:-:S02]  /*02c0*/  LOP3.LUT R36, R36, 0x7, R57, 0x78, !PT ;  /* 0x0000000724247812 */ /* 0x000fc400078e7839 */
[----:B------:R-:W-:Y:S01]  /*02d0*/  LOP3.LUT R34, R34, 0x7, R57, 0x78, !PT ;  /* 0x0000000722227812 */ /* 0x000fe200078e7839 */
[----:B------:R-:W-:Y:S01]  /*02e0*/  IMAD.SHL.U32 R38, R38, 0x8, RZ ;  /* 0x0000000826267824 */ /* 0x000fe200078e00ff */
[----:B------:R-:W-:Y:S01]  /*02f0*/  LOP3.LUT R32, R32, 0x7, R57, 0x78, !PT ;  /* 0x0000000720207812 */ /* 0x000fe200078e7839 */
[----:B------:R-:W-:Y:S01]  /*0300*/  IMAD.SHL.U32 R36, R36, 0x8, RZ ;  /* 0x0000000824247824 */ /* 0x000fe200078e00ff */
[----:B--2---:R-:W2:Y:S01]  /*0310*/  MUFU.RCP R4, R5 ;  /* 0x0000000500047308 */ /* 0x004ea20000001000 */
[----:B------:R-:W-:Y:S01]  /*0320*/  LOP3.LUT R30, R30, 0x7, R57, 0x78, !PT ;  /* 0x000000071e1e7812 */ /* 0x000fe200078e7839 */
[----:B------:R-:W-:Y:S01]  /*0330*/  IMAD.SHL.U32 R34, R34, 0x8, RZ ;  /* 0x0000000822227824 */ /* 0x000fe200078e00ff */
[----:B------:R-:W-:Y:S01]  /*0340*/  LOP3.LUT R28, R28, 0x7, R57, 0x78, !PT ;  /* 0x000000071c1c7812 */ /* 0x000fe200078e7839 */
[----:B------:R-:W-:Y:S01]  /*0350*/  IMAD.SHL.U32 R32, R32, 0x8, RZ ;  /* 0x0000000820207824 */ /* 0x000fe200078e00ff */
[----:B------:R-:W-:Y:S01]  /*0360*/  SHF.R.U32.HI R61, RZ, 0x3, R57 ;  /* 0x00000003ff3d7819 */ /* 0x000fe20000011639 */
[----:B------:R-:W-:Y:S01]  /*0370*/  IMAD.SHL.U32 R30, R30, 0x8, RZ ;  /* 0x000000081e1e7824 */ /* 0x000fe200078e00ff */
[----:B------:R-:W-:Y:S01]  /*0380*/  LOP3.LUT R58, R22, 0x7, R57, 0x78, !PT ;  /* 0x00000007163a7812 */ /* 0x000fe200078e7839 */
[----:B------:R-:W-:Y:S01]  /*0390*/  IMAD.SHL.U32 R28, R28, 0x8, RZ ;  /* 0x000000081c1c7824 */ /* 0x000fe200078e00ff */
[----:B------:R-:W-:-:S03]  /*03a0*/  SGXT.U32 R61, R61, 0x2 ;  /* 0x000000023d3d781a */ /* 0x000fc60000000000 */
[----:B------:R-:W-:Y:S01]  /*03b0*/  IMAD.SHL.U32 R58, R58, 0x8, RZ ;  /* 0x000000083a3a7824 */ /* 0x000fe200078e00ff */
[C---:B------:R-:W-:Y:S01]  /*03c0*/  LOP3.LUT R42, R61.reuse, 0x2, RZ, 0xfc, !PT ;  /* 0x000000023d2a7812 */ /* 0x040fe200078efcff */
[----:B--2---:R-:W-:Y:S01]  /*03d0*/  VIADD R4, R4, 0xffffffe ;  /* 0x0ffffffe04047836 */ /* 0x004fe20000000000 */
[----:B------:R-:W-:Y:S01]  /*03e0*/  LOP3.LUT R26, R61, 0x6, RZ, 0xfc, !PT ;  /* 0x000000063d1a7812 */ /* 0x000fe200078efcff */
[C---:B------:R-:W-:Y:S01]  /*03f0*/  IMAD.SHL.U32 R5, R2.reuse, 0x20, RZ ;  /* 0x0000002002057824 */ /* 0x040fe200078e00ff */
[----:B------:R-:W-:Y:S01]  /*0400*/  LOP3.LUT R2, R2, 0xe, RZ, 0xfc, !PT ;  /* 0x0000000e02027812 */ /* 0x000fe200078efcff */
[----:B------:R-:W2:Y:S01]  /*0410*/  F2I.FTZ.U32.TRUNC.NTZ R0, R4 ;  /* 0x0000000400007305 */ /* 0x000ea2000021f000 */
[----:B------:R-:W-:Y:S02]  /*0420*/  LOP3.LUT R42, R42, 0x7, R57, 0x78, !PT ;  /* 0x000000072a2a7812 */ /* 0x000fe400078e7839 */
[----:B------:R-:W-:Y:S02]  /*0430*/  LOP3.LUT R46, R5, R46, RZ, 0xfc, !PT ;  /* 0x0000002e052e7212 */ /* 0x000fe400078efcff */
[----:B------:R-:W-:Y:S01]  /*0440*/  LOP3.LUT R2, R2, 0x7, R57, 0x78, !PT ;  /* 0x0000000702027812 */ /* 0x000fe200078e7839 */
[----:B------:R-:W-:Y:S01]  /*0450*/  IMAD.SHL.U32 R42, R42, 0x8, RZ ;  /* 0x000000082a2a7824 */ /* 0x000fe200078e00ff */
[----:B------:R-:W-:-:S03]  /*0460*/  LOP3.LUT R26, R26, 0x7, R57, 0x78, !PT ;  /* 0x000000071a1a7812 */ /* 0x000fc600078e7839 */
[----:B------:R-:W-:Y:S02]  /*0470*/  IMAD.SHL.U32 R2, R2, 0x8, RZ ;  /* 0x0000000802027824 */ /* 0x000fe400078e00ff */
[----:B------:R-:W-:Y:S01]  /*0480*/  IMAD.SHL.U32 R26, R26, 0x8, RZ ;  /* 0x000000081a1a7824 */ /* 0x000fe200078e00ff */
[----:B--2---:R-:W-:Y:S02]  /*0490*/  R2UR UR13, R0 ;  /* 0x00000000000d72ca */ /* 0x004fe400000e0000 */
[----:B------:R-:W-:-:S05]  /*04a0*/  IABS R0, UR18 ;  /* 0x0000001200007c13 */ /* 0x000fca0008000000 */
[----:B------:R-:W-:-:S05]  /*04b0*/  IMAD.MOV R0, RZ, RZ, -R0 ;  /* 0x000000ffff007224 */ /* 0x000fca00078e0a00 */
[----:B------:R-:W-:Y:S01]  /*04c0*/  R2UR UR7, R0 ;  /* 0x00000000000772ca */ /* 0x000fe200000e0000 */
[----:B------:R-:W-:Y:S01]  /*04d0*/  UIADD3 UR6, URZ, -UR13, URZ ;  /* 0x8000000d3f067290 */ /* 0x000fe2000fffe03f */
[----:B------:R-:W-:-:S03]  /*04e0*/  SHF.R.U32.HI R0, RZ, 0x4, R57 ;  /* 0x00000004ff007819 */ /* 0x000fc60000011639 */
[----:B------:R-:W-:Y:S01]  /*04f0*/  UIMAD UR6, UR6, UR8, URZ ;  /* 0x00000008060672a4 */ /* 0x000fe2000f8e023f */
[----:B------:R-:W-:-:S03]  /*0500*/  SGXT.U32 R0, R0, 0x3 ;  /* 0x000000030000781a */ /* 0x000fc60000000000 */
[----:B------:R-:W-:Y:S01]  /*0510*/  UIMAD.WIDE.U32 UR12, UR13, UR6, UR12 ;  /* 0x000000060d0c72a5 */ /* 0x000fe2000f8e000c */
[C---:B------:R-:W-:Y:S01]  /*0520*/  LOP3.LUT R3, R0.reuse, 0x30, RZ, 0xfc, !PT ;  /* 0x0000003000037812 */ /* 0x040fe200078efcff */
[C---:B------:R-:W-:Y:S01]  /*0530*/  IMAD.SHL.U32 R4, R0.reuse, 0x8, RZ ;  /* 0x0000000800047824 */ /* 0x040fe200078e00ff */
[C---:B------:R-:W-:Y:S01]  /*0540*/  LOP3.LUT R7, R0.reuse, 0x10, RZ, 0xfc, !PT ;  /* 0x0000001000077812 */ /* 0x040fe200078efcff */
[C---:B------:R-:W-:Y:S01]  /*0550*/  IMAD.SHL.U32 R9, R0.reuse, 0x80, RZ ;  /* 0x0000008000097824 */ /* 0x040fe200078e00ff */
[C---:B------:R-:W-:Y:S01]  /*0560*/  LOP3.LUT R5, R0.reuse, 0x20, RZ, 0xfc, !PT ;  /* 0x0000002000057812 */ /* 0x040fe200078efcff */
[----:B------:R-:W-:Y:S01]  /*0570*/  IMAD.SHL.U32 R3, R3, 0x80, RZ ;  /* 0x0000008003037824 */ /* 0x000fe200078e00ff */
[----:B------:R-:W-:Y:S01]  /*0580*/  UMOV UR19, UR13 ;  /* 0x0000000d00137c82 */ /* 0x000fe20008000000 */
[----:B------:R-:W-:Y:S01]  /*0590*/  LOP3.LUT R4, R4, 0x78, R41, 0x78, !PT ;  /* 0x0000007804047812 */ /* 0x000fe200078e7829 */
[----:B------:R-:W-:Y:S01]  /*05a0*/  UIMAD.WIDE.U32 UR12, UR19, UR4, URZ ;  /* 0x00000004130c72a5 */ /* 0x000fe2000f8e003f */
[C---:B------:R-:W-:Y:S01]  /*05b0*/  LOP3.LUT R69, R0.reuse, 0x8, RZ, 0xfc, !PT ;  /* 0x0000000800457812 */ /* 0x040fe200078efcff */
[----:B------:R-:W-:Y:S01]  /*05c0*/  IMAD.SHL.U32 R7, R7, 0x80, RZ ;  /* 0x0000008007077824 */ /* 0x000fe200078e00ff */
[C---:B------:R-:W-:Y:S01]  /*05d0*/  LOP3.LUT R67, R0.reuse, 0x18, RZ, 0xfc, !PT ;  /* 0x0000001800437812 */ /* 0x040fe200078efcff */
[----:B------:R-:W-:Y:S01]  /*05e0*/  IMAD.SHL.U32 R5, R5, 0x80, RZ ;  /* 0x0000008005057824 */ /* 0x000fe200078e00ff */
[C---:B------:R-:W-:Y:S01]  /*05f0*/  LOP3.LUT R65, R0.reuse, 0x28, RZ, 0xfc, !PT ;  /* 0x0000002800417812 */ /* 0x040fe200078efcff */
[----:B------:R-:W-:Y:S01]  /*0600*/  IMAD.SHL.U32 R69, R69, 0x80, RZ ;  /* 0x0000008045457824 */ /* 0x000fe200078e00ff */
[----:B------:R-:W-:Y:S01]  /*0610*/  UMOV UR9, UR13 ;  /* 0x0000000d00097c82 */ /* 0x000fe20008000000 */
[----:B------:R-:W-:Y:S01]  /*0620*/  LOP3.LUT R63, R0, 0x38, RZ, 0xfc, !PT ;  /* 0x00000038003f7812 */ /* 0x000fe200078efcff */
[----:B------:R-:W-:Y:S01]  /*0630*/  UIMAD UR4, UR9, UR7, UR4 ;  /* 0x00000007090472a4 */ /* 0x000fe2000f8e0204 */
[-C--:B------:R-:W-:Y:S01]  /*0640*/  LOP3.LUT R64, R3, R4.reuse, RZ, 0xfc, !PT ;  /* 0x0000000403407212 */ /* 0x080fe200078efcff */
[----:B------:R-:W-:Y:S01]  /*0650*/  IMAD.SHL.U32 R67, R67, 0x80, RZ ;  /* 0x0000008043437824 */ /* 0x000fe200078e00ff */
[-C--:B------:R-:W-:Y:S01]  /*0660*/  LOP3.LUT R68, R7, R4.reuse, RZ, 0xfc, !PT ;  /* 0x0000000407447212 */ /* 0x080fe200078efcff */
[----:B------:R-:W-:Y:S01]  /*0670*/  UISETP.GT.U32.AND UP0, UPT, UR8, UR4, UPT ;  /* 0x000000040800728c */ /* 0x000fe2000bf04070 */
[----:B------:R-:W-:Y:S01]  /*0680*/  IMAD.SHL.U32 R65, R65, 0x80, RZ ;  /* 0x0000008041417824 */ /* 0x000fe200078e00ff */
[-C--:B------:R-:W-:Y:S01]  /*0690*/  LOP3.LUT R66, R5, R4.reuse, RZ, 0xfc, !PT ;  /* 0x0000000405427212 */ /* 0x080fe200078efcff */
[----:B------:R-:W-:Y:S01]  /*06a0*/  IMAD.SHL.U32 R63, R63, 0x80, RZ ;  /* 0x000000803f3f7824 */ /* 0x000fe200078e00ff */
[----:B------:R-:W-:Y:S01]  /*06b0*/  LOP3.LUT R70, R4, R9, RZ, 0xfc, !PT ;  /* 0x0000000904467212 */ /* 0x000fe200078efcff */
[----:B------:R-:W-:Y:S01]  /*06c0*/  IMAD R7, R22, 0x8, R62 ;  /* 0x0000000816077824 */ /* 0x000fe200078e023e */
[-C--:B------:R-:W-:Y:S01]  /*06d0*/  LOP3.LUT R69, R69, R4.reuse, RZ, 0xfc, !PT ;  /* 0x0000000445457212 */ /* 0x080fe200078efcff */
[----:B------:R-:W-:Y:S01]  /*06e0*/  IMAD.SHL.U32 R68, R68, 0x2, RZ ;  /* 0x0000000244447824 */ /* 0x000fe200078e00ff */
[-C--:B------:R-:W-:Y:S01]  /*06f0*/  LOP3.LUT R67, R67, R4.reuse, RZ, 0xfc, !PT ;  /* 0x0000000443437212 */ /* 0x080fe200078efcff */
[----:B------:R-:W-:Y:S01]  /*0700*/  IMAD.SHL.U32 R7, R7, 0x80, RZ ;  /* 0x0000008007077824 */ /* 0x000fe200078e00ff */
[-C--:B------:R-:W-:Y:S01]  /*0710*/  LOP3.LUT R65, R65, R4.reuse, RZ, 0xfc, !PT ;  /* 0x0000000441417212 */ /* 0x080fe200078efcff */
[----:B------:R-:W-:Y:S01]  /*0720*/  @!UP0 UIADD3 UR4, UR4, -UR8, URZ ;  /* 0x8000000804048290 */ /* 0x000fe2000fffe03f */
[----:B------:R-:W-:Y:S01]  /*0730*/  LOP3.LUT R63, R63, R4, RZ, 0xfc, !PT ;  /* 0x000000043f3f7212 */ /* 0x000fe200078efcff */
[----:B------:R-:W-:Y:S01]  /*0740*/  @!UP0 UIADD3 UR9, UR9, 0x1, URZ ;  /* 0x0000000109098890 */ /* 0x000fe2000fffe03f */
[C---:B------:R-:W-:Y:S01]  /*0750*/  LOP3.LUT R60, R7.reuse, R60, RZ, 0xfc, !PT ;  /* 0x0000003c073c7212 */ /* 0x040fe200078efcff */
[----:B------:R-:W-:Y:S01]  /*0760*/  UISETP.GE.U32.AND UP1, UPT, UR4, UR8, UPT ;  /* 0x000000080400728c */ /* 0x000fe2000bf26070 */
[C---:B------:R-:W-:Y:S01]  /*0770*/  LOP3.LUT R38, R7.reuse, R38, RZ, 0xfc, !PT ;  /* 0x0000002607267212 */ /* 0x040fe200078efcff */
[----:B------:R-:W-:Y:S01]  /*0780*/  UISETP.GE.AND UP0, UPT, UR5, URZ, UPT ;  /* 0x0000003f0500728c */ /* 0x000fe2000bf06270 */
[C---:B------:R-:W-:Y:S01]  /*0790*/  LOP3.LUT R36, R7.reuse, R36, RZ, 0xfc, !PT ;  /* 0x0000002407247212 */ /* 0x040fe200078efcff */
[----:B------:R-:W-:Y:S01]  /*07a0*/  UMOV UR4, 0x400 ;  /* 0x0000040000047882 */ /* 0x000fe20000000000 */
[C---:B------:R-:W-:Y:S01]  /*07b0*/  LOP3.LUT R34, R7.reuse, R34, RZ, 0xfc, !PT ;  /* 0x0000002207227212 */ /* 0x040fe200078efcff */
[----:B----4-:R-:W-:Y:S01]  /*07c0*/  UPRMT UR16, UR16, 0x654, UR4 ;  /* 0x0000065410107896 */ /* 0x010fe20008000004 */
[C---:B------:R-:W-:Y:S01]  /*07d0*/  LOP3.LUT R32, R7.reuse, R32, RZ, 0xfc, !PT ;  /* 0x0000002007207212 */ /* 0x040fe200078efcff */
[----:B------:R-:W-:Y:S01]  /*07e0*/  IMAD.SHL.U32 R70, R70, 0x2, RZ ;  /* 0x0000000246467824 */ /* 0x000fe200078e00ff */
[----:B------:R-:W-:Y:S01]  /*07f0*/  LOP3.LUT R30, R7, R30, RZ, 0xfc, !PT ;  /* 0x0000001e071e7212 */ /* 0x000fe200078efcff */
[----:B------:R-:W-:Y:S01]  /*0800*/  IMAD.SHL.U32 R69, R69, 0x2, RZ ;  /* 0x0000000245457824 */ /* 0x000fe200078e00ff */
[----:B------:R-:W-:Y:S01]  /*0810*/  @UP1 UIADD3 UR9, UR9, 0x1, URZ ;  /* 0x0000000109091890 */ /* 0x000fe2000fffe03f */
[C---:B------:R-:W-:Y:S01]  /*0820*/  LOP3.LUT R28, R7.reuse, R28, RZ, 0xfc, !PT ;  /* 0x0000001c071c7212 */ /* 0x040fe200078efcff */
[----:B------:R-:W-:Y:S01]  /*0830*/  UISETP.NE.AND UP1, UPT, UR18, URZ, UPT ;  /* 0x0000003f1200728c */ /* 0x000fe2000bf25270 */
[----:B------:R-:W-:Y:S01]  /*0840*/  LOP3.LUT R2, R7, R2, RZ, 0xfc, !PT ;  /* 0x0000000207027212 */ /* 0x000fe200078efcff */
[----:B------:R-:W-:Y:S01]  /*0850*/  @!UP0 UIADD3 UR9, -UR9, URZ, URZ ;  /* 0x0000003f09098290 */ /* 0x000fe2000fffe13f */
[----:B------:R-:W-:Y:S01]  /*0860*/  LOP3.LUT R41, R41, 0x78, RZ, 0xc0, !PT ;  /* 0x0000007829297812 */ /* 0x000fe200078ec0ff */
[----:B------:R-:W-:Y:S01]  /*0870*/  VIADD R33, R70, UR16 ;  /* 0x0000001046217c36 */ /* 0x000fe20008000000 */
[----:B------:R-:W-:Y:S01]  /*0880*/  UIADD3 UR15, UR16, 0x4000, URZ ;  /* 0x00004000100f7890 */ /* 0x000fe2000fffe03f */
[----:B------:R-:W-:Y:S01]  /*0890*/  VIADD R31, R69, UR16 ;  /* 0x00000010451f7c36 */ /* 0x000fe20008000000 */
[----:B------:R-:W-:Y:S01]  /*08a0*/  USEL UR6, UR17, UR9, !UP1 ;  /* 0x0000000911067287 */ /* 0x000fe2000c800000 */
[----:B------:R-:W-:Y:S01]  /*08b0*/  IMAD.SHL.U32 R67, R67, 0x2, RZ ;  /* 0x0000000243437824 */ /* 0x000fe200078e00ff */
[----:B------:R-:W-:Y:S01]  /*08c0*/  UMOV UR13, 0x3 ;  /* 0x00000003000d7882 */ /* 0x000fe20000000000 */
[----:B------:R-:W-:Y:S01]  /*08d0*/  IMAD.SHL.U32 R66, R66, 0x2, RZ ;  /* 0x0000000242427824 */ /* 0x000fe200078e00ff */
[----:B------:R-:W-:Y:S01]  /*08e0*/  USHF.L.U32 UR6, UR6, 0x6, URZ ;  /* 0x0000000606067899 */ /* 0x000fe2000800063f */
[----:B------:R-:W-:Y:S01]  /*08f0*/  IMAD.SHL.U32 R65, R65, 0x2, RZ ;  /* 0x0000000241417824 */ /* 0x000fe200078e00ff */
[----:B------:R-:W-:Y:S01]  /*0900*/  UMOV UR12, URZ ;  /* 0x0000003f000c7c82 */ /* 0x000fe20008000000 */
[----:B------:R-:W-:Y:S01]  /*0910*/  IMAD.SHL.U32 R64, R64, 0x2, RZ ;  /* 0x0000000240407824 */ /* 0x000fe200078e00ff */
[----:B------:R-:W-:Y:S01]  /*0920*/  UMOV UR9, URZ ;  /* 0x0000003f00097c82 */ /* 0x000fe20008000000 */
[----:B------:R-:W-:Y:S01]  /*0930*/  VIADD R29, R68, UR16 ;  /* 0x00000010441d7c36 */ /* 0x000fe20008000000 */
[----:B------:R-:W-:Y:S01]  /*0940*/  LOP3.LUT R3, R0, UR6, RZ, 0xfc, !PT ;  /* 0x0000000600037c12 */ /* 0x000fe2000f8efcff */
[----:B------:R-:W-:Y:S01]  /*0950*/  IMAD.U32 R17, RZ, RZ, UR6 ;  /* 0x00000006ff117e24 */ /* 0x000fe2000f8e00ff */
[----:B------:R-:W-:Y:S01]  /*0960*/  UMOV UR4, UR16 ;  /* 0x0000001000047c82 */ /* 0x000fe20008000000 */
[----:B------:R-:W-:Y:S01]  /*0970*/  IMAD.U32 R13, RZ, RZ, UR6 ;  /* 0x00000006ff0d7e24 */ /* 0x000fe2000f8e00ff */
[----:B------:R-:W-:Y:S01]  /*0980*/  UMOV UR5, UR15 ;  /* 0x0000000f00057c82 */ /* 0x000fe20008000000 */
[----:B------:R-:W-:Y:S01]  /*0990*/  IMAD.HI R5, R3, 0x38e38e39, RZ ;  /* 0x38e38e3903057827 */ /* 0x000fe200078e02ff */
[----:B------:R-:W-:-:S02]  /*09a0*/  LOP3.LUT R16, R17, 0x10, R0, 0xfe, !PT ;  /* 0x0000001011107812 */ /* 0x000fc400078efe00 */
[----:B------:R-:W-:Y:S01]  /*09b0*/  LOP3.LUT R13, R13, 0x18, R0, 0xfe, !PT ;  /* 0x000000180d0d7812 */ /* 0x000fe200078efe00 */
[----:B------:R-:W-:Y:S01]  /*09c0*/  IMAD.U32 R15, RZ, RZ, UR6 ;  /* 0x00000006ff0f7e24 */ /* 0x000fe2000f8e00ff */
[----:B------:R-:W-:Y:S01]  /*09d0*/  SHF.R.U32.HI R4, RZ, 0x1f, R5 ;  /* 0x0000001fff047819 */ /* 0x000fe20000011605 */
[----:B------:R-:W-:Y:S02]  /*09e0*/  IMAD.U32 R11, RZ, RZ, UR6 ;  /* 0x00000006ff0b7e24 */ /* 0x000fe4000f8e00ff */
[----:B------:R-:W-:Y:S01]  /*09f0*/  IMAD.U32 R7, RZ, RZ, UR6 ;  /* 0x00000006ff077e24 */ /* 0x000fe2000f8e00ff */
[----:B------:R-:W-:Y:S01]  /*0a00*/  LEA.HI.SX32 R4, R5, R4, 0x14 ;  /* 0x0000000405047211 */ /* 0x000fe200078fa2ff */
[----:B------:R-:W-:Y:S01]  /*0a10*/  IMAD.U32 R9, RZ, RZ, UR6 ;  /* 0x00000006ff097e24 */ /* 0x000fe2000f8e00ff */
[----:B------:R-:W-:Y:S01]  /*0a20*/  LOP3.LUT R15, R15, 0x8, R0, 0xfe, !PT ;  /* 0x000000080f0f7812 */ /* 0x000fe200078efe00 */
[----:B------:R-:W-:Y:S01]  /*0a30*/  IMAD.HI R10, R16, 0x38e38e39, RZ ;  /* 0x38e38e39100a7827 */ /* 0x000fe200078e02ff */
[----:B------:R-:W-:-:S02]  /*0a40*/  LOP3.LUT R14, R11, 0x20, R0, 0xfe, !PT ;  /* 0x000000200b0e7812 */ /* 0x000fc400078efe00 */
[----:B------:R-:W-:Y:S01]  /*0a50*/  LOP3.LUT R8, R7, 0x28, R0, 0xfe, !PT ;  /* 0x0000002807087812 */ /* 0x000fe200078efe00 */
[----:B------:R-:W-:Y:S01]  /*0a60*/  IMAD R4, R4, -0x4800, R3 ;  /* 0xffffb80004047824 */ /* 0x000fe200078e0203 */
[----:B------:R-:W-:Y:S01]  /*0a70*/  LOP3.LUT R6, R9, 0x30, R0, 0xfe, !PT ;  /* 0x0000003009067812 */ /* 0x000fe200078efe00 */
[----:B------:R-:W-:Y:S01]  /*0a80*/  IMAD.HI R3, R13, 0x38e38e39, RZ ;  /* 0x38e38e390d037827 */ /* 0x000fe200078e02ff */
[----:B------:R-:W-:-:S03]  /*0a90*/  SHF.R.U32.HI R11, RZ, 0x1f, R10 ;  /* 0x0000001fff0b7819 */ /* 0x000fc6000001160a */
[----:B------:R-:W-:Y:S01]  /*0aa0*/  IMAD.HI R7, R15, 0x38e38e39, RZ ;  /* 0x38e38e390f077827 */ /* 0x000fe200078e02ff */
[----:B------:R-:W-:Y:S02]  /*0ab0*/  LEA.HI.SX32 R11, R10, R11, 0x14 ;  /* 0x0000000b0a0b7211 */ /* 0x000fe400078fa2ff */
[----:B------:R-:W-:Y:S01]  /*0ac0*/  SHF.R.U32.HI R10, RZ, 0x1f, R3 ;  /* 0x0000001fff0a7819 */ /* 0x000fe20000011603 */
[----:B------:R-:W-:Y:S01]  /*0ad0*/  IMAD.HI R18, R6, 0x38e38e39, RZ ;  /* 0x38e38e3906127827 */ /* 0x000fe200078e02ff */
[----:B------:R-:W-:Y:S02]  /*0ae0*/  SHF.R.U32.HI R12, RZ, 0x1f, R7 ;  /* 0x0000001fff0c7819 */ /* 0x000fe40000011607 */
[----:B------:R-:W-:Y:S01]  /*0af0*/  LEA.HI.SX32 R10, R3, R10, 0x14 ;  /* 0x0000000a030a7211 */ /* 0x000fe200078fa2ff */
[----:B------:R-:W-:Y:S01]  /*0b00*/  IMAD.U32 R5, RZ, RZ, UR6 ;  /* 0x00000006ff057e24 */ /* 0x000fe2000f8e00ff */
[----:B------:R-:W-:Y:S01]  /*0b10*/  LEA.HI.SX32 R12, R7, R12, 0x14 ;  /* 0x0000000c070c7211 */ /* 0x000fe200078fa2ff */
[----:B------:R-:W-:Y:S01]  /*0b20*/  IMAD.HI R24, R8, 0x38e38e39, RZ ;  /* 0x38e38e3908187827 */ /* 0x000fe200078e02ff */
[----:B------:R-:W-:-:S02]  /*0b30*/  SHF.R.U32.HI R3, RZ, 0x1f, R18 ;  /* 0x0000001fff037819 */ /* 0x000fc40000011612 */
[----:B------:R-:W-:Y:S01]  /*0b40*/  LOP3.LUT R5, R5, 0x38, R0, 0xfe, !PT ;  /* 0x0000003805057812 */ /* 0x000fe200078efe00 */
[----:B------:R-:W-:Y:S01]  /*0b50*/  IMAD R10, R10, -0x4800, R13 ;  /* 0xffffb8000a0a7824 */ /* 0x000fe200078e020d */
[----:B------:R-:W-:Y:S01]  /*0b60*/  LEA.HI.SX32 R3, R18, R3, 0x14 ;  /* 0x0000000312037211 */ /* 0x000fe200078fa2ff */
[----:B------:R-:W-:Y:S01]  /*0b70*/  IMAD R18, R12, -0x4800, R15 ;  /* 0xffffb8000c127824 */ /* 0x000fe200078e020f */
[----:B------:R-:W-:Y:S01]  /*0b80*/  SHF.R.U32.HI R7, RZ, 0x1f, R24 ;  /* 0x0000001fff077819 */ /* 0x000fe20000011618 */
[----:B------:R-:W-:Y:S01]  /*0b90*/  IMAD.HI R0, R14, 0x38e38e39, RZ ;  /* 0x38e38e390e007827 */ /* 0x000fe200078e02ff */
[----:B------:R-:W2:Y:S02]  /*0ba0*/  LDC.64 R12, c[0x0][0x210] ;  /* 0x00008400ff0c7b82 */ /* 0x000ea40000000a00 */
[----:B------:R-:W-:Y:S01]  /*0bb0*/  LEA.HI.SX32 R7, R24, R7, 0x14 ;  /* 0x0000000718077211 */ /* 0x000fe200078fa2ff */
[----:B------:R-:W-:Y:S01]  /*0bc0*/  IMAD.HI R17, R5, 0x38e38e39, RZ ;  /* 0x38e38e3905117827 */ /* 0x000fe200078e02ff */
[----:B------:R-:W-:-:S02]  /*0bd0*/  SHF.R.U32.HI R9, RZ, 0x1f, R0 ;  /* 0x0000001fff097819 */ /* 0x000fc40000011600 */
[----:B------:R-:W-:Y:S01]  /*0be0*/  LOP3.LUT R24, R22, 0x8, RZ, 0xfc, !PT ;  /* 0x0000000816187812 */ /* 0x000fe200078efcff */
[----:B------:R-:W-:Y:S01]  /*0bf0*/  IMAD R16, R11, -0x4800, R16 ;  /* 0xffffb8000b107824 */ /* 0x000fe200078e0210 */
[----:B------:R-:W-:Y:S01]  /*0c00*/  LEA.HI.SX32 R9, R0, R9, 0x14 ;  /* 0x0000000900097211 */ /* 0x000fe200078fa2ff */
[----:B------:R-:W-:Y:S01]  /*0c10*/  IMAD R8, R7, -0x4800, R8 ;  /* 0xffffb80007087824 */ /* 0x000fe200078e0208 */
[----:B------:R-:W-:Y:S01]  /*0c20*/  SHF.R.U32.HI R0, RZ, 0x1f, R17 ;  /* 0x0000001fff007819 */ /* 0x000fe20000011611 */
[----:B------:R-:W-:Y:S01]  /*0c30*/  IMAD R6, R3, -0x4800, R6 ;  /* 0xffffb80003067824 */ /* 0x000fe200078e0206 */
[----:B------:R-:W-:Y:S01]  /*0c40*/  LOP3.LUT R24, R24, 0x7, R57, 0x78, !PT ;  /* 0x0000000718187812 */ /* 0x000fe200078e7839 */
[----:B------:R-:W-:Y:S01]  /*0c50*/  IMAD R14, R9, -0x4800, R14 ;  /* 0xffffb800090e7824 */ /* 0x000fe200078e020e */
[----:B------:R-:W-:Y:S01]  /*0c60*/  LEA.HI.SX32 R0, R17, R0, 0x14 ;  /* 0x0000000011007211 */ /* 0x000fe200078fa2ff */
[--C-:B------:R-:W-:Y:S01]  /*0c70*/  IMAD R45, R4, 0xc00, R41.reuse ;  /* 0x00000c00042d7824 */ /* 0x100fe200078e0229 */
[----:B------:R-:W-:Y:S01]  /*0c80*/  LOP3.LUT R4, R61, 0xa, RZ, 0xfc, !PT ;  /* 0x0000000a3d047812 */ /* 0x000fe200078efcff */
[----:B------:R-:W-:-:S02]  /*0c90*/  IMAD R7, R18, 0xc00, R41 ;  /* 0x00000c0012077824 */ /* 0x000fc400078e0229 */
[----:B------:R-:W-:Y:S01]  /*0ca0*/  IMAD R0, R0, -0x4800, R5 ;  /* 0xffffb80000007824 */ /* 0x000fe200078e0205 */
[----:B------:R-:W-:Y:S01]  /*0cb0*/  LOP3.LUT R4, R4, 0x7, R57, 0x78, !PT ;  /* 0x0000000704047812 */ /* 0x000fe200078e7839 */
[--C-:B------:R-:W-:Y:S02]  /*0cc0*/  IMAD R9, R16, 0xc00, R41.reuse ;  /* 0x00000c0010097824 */ /* 0x100fe400078e0229 */
[--C-:B------:R-:W-:Y:S02]  /*0cd0*/  IMAD R11, R10, 0xc00, R41.reuse ;  /* 0x00000c000a0b7824 */ /* 0x100fe400078e0229 */
[--C-:B------:R-:W-:Y:S02]  /*0ce0*/  IMAD R15, R14, 0xc00, R41.reuse ;  /* 0x00000c000e0f7824 */ /* 0x100fe400078e0229 */
[--C-:B------:R-:W-:Y:S02]  /*0cf0*/  IMAD R17, R8, 0xc00, R41.reuse ;  /* 0x00000c0008117824 */ /* 0x100fe400078e0229 */
[----:B------:R-:W-:-:S02]  /*0d00*/  IMAD R19, R6, 0xc00, R41 ;  /* 0x00000c0006137824 */ /* 0x000fc400078e0229 */
[----:B------:R-:W-:Y:S01]  /*0d10*/  IMAD R3, R0, 0xc00, R41 ;  /* 0x00000c0000037824 */ /* 0x000fe200078e0229 */
[----:B------:R-:W-:Y:S01]  /*0d20*/  LOP3.LUT R0, R61, 0xe, RZ, 0xfc, !PT ;  /* 0x0000000e3d007812 */ /* 0x000fe200078efcff */
[----:B--2---:R-:W-:-:S03]  /*0d30*/  IMAD.WIDE.U32 R40, R41, 0x2, R12 ;  /* 0x0000000229287825 */ /* 0x004fc600078e000c */
[----:B------:R-:W-:Y:S01]  /*0d40*/  LOP3.LUT R0, R0, 0x7, R57, 0x78, !PT ;  /* 0x0000000700007812 */ /* 0x000fe200078e7839 */
[--C-:B-1---5:R-:W-:Y:S01]  /*0d50*/  IMAD.WIDE R44, R45, 0x2, R20.reuse ;  /* 0x000000022d2c7825 */ /* 0x122fe200078e0214 */
[----:B------:R-:W-:Y:S01]  /*0d60*/  @!PT LDS RZ, [RZ] ;  /* 0x00000000fffff984 */ /* 0x000fe20000000800 */
[----:B------:R-:W-:Y:S01]  /*0d70*/  @!PT LDS RZ, [RZ] ;  /* 0x00000000fffff984 */ /* 0x000fe20000000800 */
[----:B------:R-:W-:Y:S01]  /*0d80*/  @!PT LDS RZ, [RZ] ;  /* 0x00000000fffff984 */ /* 0x000fe20000000800 */
[----:B------:R-:W-:Y:S03]  /*0d90*/  LDGSTS.E.BYPASS.LTC128B.128 [R33], desc[UR22][R40.64] ;  /* 0x0000000028217fae */ /* 0x000fe6000b901d56 */
[--C-:B------:R-:W-:Y:S01]  /*0da0*/  IMAD.WIDE R6, R7, 0x2, R20.reuse ;  /* 0x0000000207067825 */ /* 0x100fe200078e0214 */
[----:B------:R-:W-:Y:S03]  /*0db0*/  LDGSTS.E.BYPASS.LTC128B.128 [R31], desc[UR22][R40.64] ;  /* 0x00000000281f7fae */ /* 0x000fe6000b901d56 */
[--C-:B------:R-:W-:Y:S01]  /*0dc0*/  IMAD.WIDE R8, R9, 0x2, R20.reuse ;  /* 0x0000000209087825 */ /* 0x100fe200078e0214 */
[----:B------:R-:W0:Y:S03]  /*0dd0*/  LDGDEPBAR ;  /* 0x00000000000079af */ /* 0x000e260000000000 */
[----:B------:R-:W-:Y:S01]  /*0de0*/  IMAD.WIDE R10, R11, 0x2, R20 ;  /* 0x000000020b0a7825 */ /* 0x000fe200078e0214 */
[----:B------:R-:W-:Y:S03]  /*0df0*/  LDGSTS.E.BYPASS.LTC128B.128 [R33+0x4000], desc[UR22][R44.64] ;  /* 0x040000002c217fae */ /* 0x000fe6000b901d56 */
[----:B------:R-:W-:Y:S01]  /*0e00*/  IMAD.SHL.U32 R63, R63, 0x2, RZ ;  /* 0x000000023f3f7824 */ /* 0x000fe200078e00ff */
[----:B------:R-:W-:Y:S01]  /*0e10*/  LDGSTS.E.BYPASS.LTC128B.128 [R31+0x4000], desc[UR22][R6.64] ;  /* 0x04000000061f7fae */ /* 0x000fe2000b901d56 */
[----:B------:R-:W-:-:S02]  /*0e20*/  VIADD R27, R67, UR16 ;  /* 0x00000010431b7c36 */ /* 0x000fc40008000000 */
[--C-:B------:R-:W-:Y:S01]  /*0e30*/  IMAD.WIDE R14, R15, 0x2, R20.reuse ;  /* 0x000000020f0e7825 */ /* 0x100fe200078e0214 */
[----:B------:R-:W-:Y:S03]  /*0e40*/  LDGSTS.E.BYPASS.LTC128B.128 [R29+0x4000], desc[UR22][R8.64] ;  /* 0x04000000081d7fae */ /* 0x000fe6000b901d56 */
[----:B------:R-:W-:Y:S01]  /*0e50*/  VIADD R25, R66, UR16 ;  /* 0x0000001042197c36 */ /* 0x000fe20008000000 */
[----:B------:R-:W-:Y:S01]  /*0e60*/  LDGSTS.E.BYPASS.LTC128B.128 [R27+0x4000], desc[UR22][R10.64] ;  /* 0x040000000a1b7fae */ /* 0x000fe2000b901d56 */
[----:B------:R-:W-:-:S03]  /*0e70*/  IMAD.WIDE R16, R17, 0x2, R20 ;  /* 0x0000000211107825 */ /* 0x000fc600078e0214 */
[----:B------:R-:W-:Y:S01]  /*0e80*/  LDGSTS.E.BYPASS.LTC128B.128 [R25+0x4000], desc[UR22][R14.64] ;  /* 0x040000000e197fae */ /* 0x000fe2000b901d56 */
[----:B------:R-:W-:Y:S01]  /*0e90*/  IMAD.WIDE R18, R19, 0x2, R20 ;  /* 0x0000000213127825 */ /* 0x000fe200078e0214 */
[----:B------:R-:W-:-:S03]  /*0ea0*/  IADD3 R50, P1, R16, 0x400, RZ ;  /* 0x0000040010327810 */ /* 0x000fc60007f3e0ff */
[----:B------:R-:W-:Y:S01]  /*0eb0*/  VIADD R23, R65, UR16 ;  /* 0x0000001041177c36 */ /* 0x000fe20008000000 */
[----:B------:R-:W-:Y:S01]  /*0ec0*/  IADD3 R52, P2, R18, 0x400, RZ ;  /* 0x0000040012347810 */ /* 0x000fe20007f5e0ff */
[----:B------:R-:W-:-:S03]  /*0ed0*/  IMAD.WIDE R20, R3, 0x2, R20 ;  /* 0x0000000203147825 */ /* 0x000fc600078e0214 */
[----:B------:R-:W-:Y:S01]  /*0ee0*/  LDGSTS.E.BYPASS.LTC128B.128 [R23+0x4000], desc[UR22][R16.64] ;  /* 0x0400000010177fae */ /* 0x000fe2000b901d56 */
[----:B------:R-:W-:Y:S01]  /*0ef0*/  VIADD R5, R64, UR16 ;  /* 0x0000001040057c36 */ /* 0x000fe20008000000 */
[----:B------:R-:W-:Y:S01]  /*0f00*/  IADD3 R54, P3, R20, 0x400, RZ ;  /* 0x0000040014367810 */ /* 0x000fe20007f7e0ff */
[----:B------:R-:W-:Y:S02]  /*0f10*/  VIADD R3, R63, UR16 ;  /* 0x000000103f037c36 */ /* 0x000fe40008000000 */
[----:B------:R-:W-:Y:S01]  /*0f20*/  IMAD.SHL.U32 R4, R4, 0x8, RZ ;  /* 0x0000000804047824 */ /* 0x000fe200078e00ff */
[----:B------:R-:W-:Y:S01]  /*0f30*/  LDGSTS.E.BYPASS.LTC128B.128 [R5+0x4000], desc[UR22][R18.64] ;  /* 0x0400000012057fae */ /* 0x000fe2000b901d56 */
[----:B------:R-:W-:Y:S02]  /*0f40*/  IMAD.SHL.U32 R0, R0, 0x8, RZ ;  /* 0x0000000800007824 */ /* 0x000fe400078e00ff */
[----:B------:R-:W-:Y:S01]  /*0f50*/  IMAD.SHL.U32 R24, R24, 0x8, RZ ;  /* 0x0000000818187824 */ /* 0x000fe200078e00ff */
[----:B------:R-:W-:Y:S01]  /*0f60*/  LDGSTS.E.BYPASS.LTC128B.128 [R3+0x4000], desc[UR22][R20.64] ;  /* 0x0400000014037fae */ /* 0x000fe2000b901d56 */
[----:B------:R-:W-:-:S02]  /*0f70*/  IMAD.SHL.U32 R60, R60, 0x2, RZ ;  /* 0x000000023c3c7824 */ /* 0x000fc400078e00ff */
[----:B------:R-:W-:Y:S01]  /*0f80*/  IMAD.X R51, RZ, RZ, R19, P2 ;  /* 0x000000ffff337224 */ /* 0x000fe200010e0613 */
[----:B------:R-:W0:Y:S01]  /*0f90*/  LDGDEPBAR ;  /* 0x00000000000079af */ /* 0x000e220000000000 */
[----:B------:R-:W-:Y:S02]  /*0fa0*/  IMAD.X R49, RZ, RZ, R17, P1 ;  /* 0x000000ffff317224 */ /* 0x000fe400008e0611 */
[----:B------:R-:W-:Y:S01]  /*0fb0*/  IMAD.X R53, RZ, RZ, R21, P3 ;  /* 0x000000ffff357224 */ /* 0x000fe200018e0615 */
[----:B------:R-:W-:Y:S01]  /*0fc0*/  BAR.SYNC.DEFER_BLOCKING 0x0 ;  /* 0x0000000000007b1d */ /* 0x000fe20000010000 */
[----:B------:R-:W-:Y:S02]  /*0fd0*/  IMAD.SHL.U32 R38, R38, 0x2, RZ ;  /* 0x0000000226267824 */ /* 0x000fe400078e00ff */
[----:B------:R-:W-:Y:S02]  /*0fe0*/  IMAD.SHL.U32 R36, R36, 0x2, RZ ;  /* 0x0000000224247824 */ /* 0x000fe400078e00ff */
[----:B------:R-:W-:-:S02]  /*0ff0*/  IMAD.SHL.U32 R34, R34, 0x2, RZ ;  /* 0x0000000222227824 */ /* 0x000fc400078e00ff */
[----:B------:R-:W-:Y:S02]  /*1000*/  IMAD.SHL.U32 R32, R32, 0x2, RZ ;  /* 0x0000000220207824 */ /* 0x000fe400078e00ff */
[----:B------:R-:W-:Y:S02]  /*1010*/  IMAD.SHL.U32 R30, R30, 0x2, RZ ;  /* 0x000000021e1e7824 */ /* 0x000fe400078e00ff */
[----:B------:R-:W-:Y:S02]  /*1020*/  IMAD.SHL.U32 R28, R28, 0x2, RZ ;  /* 0x000000021c1c7824 */ /* 0x000fe400078e00ff */
[----:B------:R-:W-:Y:S01]  /*1030*/  IMAD.SHL.U32 R2, R2, 0x2, RZ ;  /* 0x0000000202027824 */ /* 0x000fe200078e00ff */
[----:B------:R-:W-:Y:S01]  /*1040*/  @!PT LDS RZ, [RZ] ;  /* 0x00000000fffff984 */ /* 0x000fe20000000800 */
[----:B------:R-:W-:Y:S01]  /*1050*/  @!PT LDS RZ, [RZ] ;  /* 0x00000000fffff984 */ /* 0x000fe20000000800 */
[----:B------:R-:W-:Y:S01]  /*1060*/  @!PT LDS RZ, [RZ] ;  /* 0x00000000fffff984 */ /* 0x000fe20000000800 */
[----:B------:R-:W-:Y:S04]  /*1070*/  LDGSTS.E.BYPASS.LTC128B.128 [R33+0x1000], desc[UR22][R40.64+0x100] ;  /* 0x0100010028217fae */ /* 0x000fe8000b901d56 */
[----:B------:R-:W-:Y:S04]  /*1080*/  LDGSTS.E.BYPASS.LTC128B.128 [R31+0x1000], desc[UR22][R40.64+0x100] ;  /* 0x01000100281f7fae */ /* 0x000fe8000b901d56 */
[----:B------:R-:W0:Y:S04]  /*1090*/  LDGDEPBAR ;  /* 0x00000000000079af */ /* 0x000e280000000000 */
[----:B------:R-:W-:Y:S04]  /*10a0*/  LDGSTS.E.BYPASS.LTC128B.128 [R33+0x8000], desc[UR22][R44.64+0x100] ;  /* 0x080001002c217fae */ /* 0x000fe8000b901d56 */
[----:B------:R-:W-:Y:S04]  /*10b0*/  LDGSTS.E.BYPASS.LTC128B.128 [R31+0x8000], desc[UR22][R6.64+0x100] ;  /* 0x08000100061f7fae */ /* 0x000fe8000b901d56 */
[----:B------:R-:W-:Y:S04]  /*10c0*/  LDGSTS.E.BYPASS.LTC128B.128 [R29+0x8000], desc[UR22][R8.64+0x100] ;  /* 0x08000100081d7fae */ /* 0x000fe8000b901d56 */
[----:B------:R-:W-:Y:S04]  /*10d0*/  LDGSTS.E.BYPASS.LTC128B.128 [R27+0x8000], desc[UR22][R10.64+0x100] ;  /* 0x080001000a1b7fae */ /* 0x000fe8000b901d56 */
[----:B------:R-:W-:Y:S04]  /*10e0*/  LDGSTS.E.BYPASS.LTC128B.128 [R25+0x8000], desc[UR22][R14.64+0x100] ;  /* 0x080001000e197fae */ /* 0x000fe8000b901d56 */
[----:B------:R-:W-:Y:S04]  /*10f0*/  LDGSTS.E.BYPASS.LTC128B.128 [R23+0x8000], desc[UR22][R16.64+0x100] ;  /* 0x0800010010177fae */ /* 0x000fe8000b901d56 */
[----:B------:R-:W-:Y:S04]  /*1100*/  LDGSTS.E.BYPASS.LTC128B.128 [R5+0x8000], desc[UR22][R18.64+0x100] ;  /* 0x0800010012057fae */ /* 0x000fe8000b901d56 */
[----:B------:R-:W-:Y:S04]  /*1110*/  LDGSTS.E.BYPASS.LTC128B.128 [R3+0x8000], desc[UR22][R20.64+0x100] ;  /* 0x0800010014037fae */ /* 0x000fe8000b901d56 */
[----:B------:R-:W0:Y:S01]  /*1120*/  LDGDEPBAR ;  /* 0x00000000000079af */ /* 0x000e220000000000 */
[----:B------:R-:W-:Y:S06]  /*1130*/  BAR.SYNC.DEFER_BLOCKING 0x0 ;  /* 0x0000000000007b1d */ /* 0x000fec0000010000 */
        /* <DEDUP_REMOVED lines=20> */
[----:B------:R1:W-:Y:S04]  /*1280*/  LDGSTS.E.BYPASS.LTC128B.128 [R31+0x3000], desc[UR22][R40.64+0x300] ;  /* 0x03000300281f7fae */ /* 0x0003e8000b901d56 */
[----:B------:R-:W0:Y:S04]  /*1290*/  LDGDEPBAR ;  /* 0x00000000000079af */ /* 0x000e280000000000 */
[----:B------:R-:W-:Y:S04]  /*12a0*/  LDGSTS.E.BYPASS.LTC128B.128 [R33+0x10000], desc[UR22][R44.64+0x300] ;  /* 0x100003002c217fae */ /* 0x000fe8000b901d56 */
[----:B------:R-:W-:Y:S04]  /*12b0*/  LDGSTS.E.BYPASS.LTC128B.128 [R31+0x10000], desc[UR22][R6.64+0x300] ;  /* 0x10000300061f7fae */ /* 0x000fe8000b901d56 */
[----:B------:R-:W-:Y:S04]  /*12c0*/  LDGSTS.E.BYPASS.LTC128B.128 [R29+0x10000], desc[UR22][R8.64+0x300] ;  /* 0x10000300081d7fae */ /* 0x000fe8000b901d56 */
[----:B------:R-:W-:Y:S04]  /*12d0*/  LDGSTS.E.BYPASS.LTC128B.128 [R27+0x10000], desc[UR22][R10.64+0x300] ;  /* 0x100003000a1b7fae */ /* 0x000fe8000b901d56 */
[----:B------:R-:W-:Y:S01]  /*12e0*/  LDGSTS.E.BYPASS.LTC128B.128 [R25+0x10000], desc[UR22][R14.64+0x300] ;  /* 0x100003000e197fae */ /* 0x000fe2000b901d56 */
[----:B-1----:R-:W-:-:S03]  /*12f0*/  LOP3.LUT R40, R22, 0x4, RZ, 0xfc, !PT ;  /* 0x0000000416287812 */ /* 0x002fc600078efcff */
[----:B------:R-:W-:Y:S01]  /*1300*/  LDGSTS.E.BYPASS.LTC128B.128 [R23+0x10000], desc[UR22][R16.64+0x300] ;  /* 0x1000030010177fae */ /* 0x000fe2000b901d56 */
[----:B------:R-:W-:Y:S02]  /*1310*/  LOP3.LUT R22, R22, 0xc, RZ, 0xfc, !PT ;  /* 0x0000000c16167812 */ /* 0x000fe400078efcff */
[----:B------:R-:W-:Y:S01]  /*1320*/  LOP3.LUT R40, R40, 0x7, R57, 0x78, !PT ;  /* 0x0000000728287812 */ /* 0x000fe200078e7839 */
[----:B------:R1:W-:Y:S01]  /*1330*/  LDGSTS.E.BYPASS.LTC128B.128 [R5+0x10000], desc[UR22][R18.64+0x300] ;  /* 0x1000030012057fae */ /* 0x0003e2000b901d56 */
[----:B------:R-:W-:-:S03]  /*1340*/  LOP3.LUT R22, R22, 0x7, R57, 0x78, !PT ;  /* 0x0000000716167812 */ /* 0x000fc600078e7839 */
[----:B------:R2:W-:Y:S01]  /*1350*/  LDGSTS.E.BYPASS.LTC128B.128 [R3+0x10000], desc[UR22][R20.64+0x300] ;  /* 0x1000030014037fae */ /* 0x0005e2000b901d56 */
[----:B------:R-:W-:Y:S02]  /*1360*/  IMAD.SHL.U32 R40, R40, 0x8, RZ ;  /* 0x0000000828287824 */ /* 0x000fe400078e00ff */
[----:B------:R-:W-:Y:S01]  /*1370*/  IMAD.SHL.U32 R22, R22, 0x8, RZ ;  /* 0x0000000816167824 */ /* 0x000fe200078e00ff */
[----:B------:R-:W0:Y:S01]  /*1380*/  LDGDEPBAR ;  /* 0x00000000000079af */ /* 0x000e220000000000 */
[----:B-1----:R-:W-:Y:S02]  /*1390*/  LOP3.LUT R5, R46, 0x7, R57, 0xf8, !PT ;  /* 0x000000072e057812 */ /* 0x002fe400078ef839 */
[----:B------:R-:W-:Y:S01]  /*13a0*/  IADD3 R46, P3, R10, 0x400, RZ ;  /* 0x000004000a2e7810 */ /* 0x000fe20007f7e0ff */
[----:B------:R-:W-:-:S04]  /*13b0*/  DEPBAR.LE SB0, 0x6 ;  /* 0x000081800000791a */ /* 0x000fc80000000000 */
[----:B------:R-:W-:-:S05]  /*13c0*/  IMAD.SHL.U32 R5, R5, 0x80, RZ ;  /* 0x0000008005057824 */ /* 0x000fca00078e00ff */
[C---:B------:R-:W-:Y:S02]  /*13d0*/  LOP3.LUT R35, R5.reuse, R40, RZ, 0xfc, !PT ;  /* 0x0000002805237212 */ /* 0x040fe400078efcff */
[----:B------:R-:W-:Y:S02]  /*13e0*/  IADD3 R40, P0, R44, 0x400, RZ ;  /* 0x000004002c287810 */ /* 0x000fe40007f1e0ff */
[----:B------:R-:W-:Y:S01]  /*13f0*/  LOP3.LUT R58, R5, R58, RZ, 0xfc, !PT ;  /* 0x0000003a053a7212 */ /* 0x000fe200078efcff */
[----:B------:R-:W-:Y:S01]  /*1400*/  IMAD.SHL.U32 R35, R35, 0x2, RZ ;  /* 0x0000000223237824 */ /* 0x000fe200078e00ff */
[----:B------:R-:W-:Y:S01]  /*1410*/  LOP3.LUT R29, R5, R4, RZ, 0xfc, !PT ;  /* 0x00000004051d7212 */ /* 0x000fe200078efcff */
[----:B------:R-:W-:Y:S01]  /*1420*/  IMAD.X R39, RZ, RZ, R45, P0 ;  /* 0x000000ffff277224 */ /* 0x000fe200000e062d */
[----:B------:R-:W-:Y:S01]  /*1430*/  LOP3.LUT R4, R57, 0xf, RZ, 0xc0, !PT ;  /* 0x0000000f39047812 */ /* 0x000fe200078ec0ff */
[----:B------:R-:W-:Y:S01]  /*1440*/  IMAD.SHL.U32 R58, R58, 0x2, RZ ;  /* 0x000000023a3a7824 */ /* 0x000fe200078e00ff */
[----:B------:R-:W-:Y:S01]  /*1450*/  BAR.SYNC.DEFER_BLOCKING 0x0 ;  /* 0x0000000000007b1d */ /* 0x000fe20000010000 */
[----:B------:R-:W-:Y:S01]  /*1460*/  IADD3 R48, P0, R14, 0x400, RZ ;  /* 0x000004000e307810 */ /* 0x000fe20007f1e0ff */
[----:B------:R-:W-:Y:S01]  /*1470*/  IMAD.X R45, RZ, RZ, R11, P3 ;  /* 0x000000ffff2d7224 */ /* 0x000fe200018e060b */
[----:B------:R-:W-:-:S02]  /*1480*/  LOP3.LUT R37, R5, R42, RZ, 0xfc, !PT ;  /* 0x0000002a05257212 */ /* 0x000fc400078efcff */
[----:B------:R-:W-:Y:S02]  /*1490*/  CS2R R10, SRZ ;  /* 0x00000000000a7805 */ /* 0x000fe4000001ff00 */
[C---:B------:R-:W-:Y:S01]  /*14a0*/  LOP3.LUT R33, R5.reuse, R26, RZ, 0xfc, !PT ;  /* 0x0000001a05217212 */ /* 0x040fe200078efcff */
[----:B------:R-:W-:Y:S01]  /*14b0*/  IMAD.X R47, RZ, RZ, R15, P0 ;  /* 0x000000ffff2f7224 */ /* 0x000fe200000e060f */
[----:B------:R-:W-:Y:S01]  /*14c0*/  LOP3.LUT R31, R5, R24, RZ, 0xfc, !PT ;  /* 0x00000018051f7212 */ /* 0x000fe200078efcff */
[----:B------:R-:W-:Y:S01]  /*14d0*/  IMAD.SHL.U32 R37, R37, 0x2, RZ ;  /* 0x0000000225257824 */ /* 0x000fe200078e00ff */
[----:B--2---:R-:W-:Y:S01]  /*14e0*/  LOP3.LUT R3, R5, R22, RZ, 0xfc, !PT ;  /* 0x0000001605037212 */ /* 0x004fe200078efcff */
[----:B------:R-:W-:Y:S01]  /*14f0*/  IMAD.SHL.U32 R33, R33, 0x2, RZ ;  /* 0x0000000221217824 */ /* 0x000fe200078e00ff */
[----:B------:R-:W-:Y:S01]  /*1500*/  LOP3.LUT R0, R5, R0, RZ, 0xfc, !PT ;  /* 0x0000000005007212 */ /* 0x000fe200078efcff */
[----:B------:R-:W-:Y:S01]  /*1510*/  IMAD.WIDE.U32 R4, R4, 0x10, R12 ;  /* 0x0000001004047825 */ /* 0x000fe200078e000c */
[----:B------:R-:W-:-:S02]  /*1520*/  IADD3 R44, P2, R8, 0x400, RZ ;  /* 0x00000400082c7810 */ /* 0x000fc40007f5e0ff */
[----:B------:R-:W-:Y:S01]  /*1530*/  IADD3 R42, P1, R6, 0x400, RZ ;  /* 0x00000400062a7810 */ /* 0x000fe20007f3e0ff */
[----:B------:R-:W-:Y:S01]  /*1540*/  IMAD.SHL.U32 R31, R31, 0x2, RZ ;  /* 0x000000021f1f7824 */ /* 0x000fe200078e00ff */
[----:B------:R-:W-:Y:S01]  /*1550*/  IADD3 R56, P0, R4, 0x400, RZ ;  /* 0x0000040004387810 */ /* 0x000fe20007f1e0ff */
[----:B------:R-:W-:Y:S01]  /*1560*/  IMAD.X R43, RZ, RZ, R9, P2 ;  /* 0x000000ffff2b7224 */ /* 0x000fe200010e0609 */
[----:B------:R-:W-:Y:S01]  /*1570*/  CS2R R8, SRZ ;  /* 0x0000000000087805 */ /* 0x000fe2000001ff00 */
[----:B------:R-:W-:Y:S01]  /*1580*/  IMAD.X R41, RZ, RZ, R7, P1 ;  /* 0x000000ffff297224 */ /* 0x000fe200008e0607 */
[----:B------:R-:W-:Y:S01]  /*1590*/  CS2R R6, SRZ ;  /* 0x0000000000067805 */ /* 0x000fe2000001ff00 */
[----:B------:R-:W-:Y:S01]  /*15a0*/  IMAD.X R55, RZ, RZ, R5, P0 ;  /* 0x000000ffff377224 */ /* 0x000fe200000e0605 */
[----:B------:R-:W-:Y:S01]  /*15b0*/  CS2R R4, SRZ ;  /* 0x0000000000047805 */ /* 0x000fe2000001ff00 */
[----:B------:R1:W2:Y:S01]  /*15c0*/  LDSM.16.M88.4 R12, [R60+UR16] ;  /* 0x000000103c0c783b */ /* 0x0002a20008000200 */
[----:B------:R-:W-:-:S02]  /*15d0*/  IMAD.SHL.U32 R3, R3, 0x2, RZ ;  /* 0x0000000203037824 */ /* 0x000fc400078e00ff */
[----:B------:R-:W-:Y:S01]  /*15e0*/  IMAD.SHL.U32 R29, R29, 0x2, RZ ;  /* 0x000000021d1d7824 */ /* 0x000fe200078e00ff */
[----:B------:R1:W3:Y:S02]  /*15f0*/  LDSM.16.M88.4 R16, [R58+UR16+0x4000] ;  /* 0x004000103a10783b */ /* 0x0002e40008000200 */
[----:B-1----:R-:W-:-:S07]  /*1600*/  IMAD.SHL.U32 R0, R0, 0x2, RZ ;  /* 0x0000000200007824 */ /* 0x002fce00078e00ff */
.L_x_0:
[----:B------:R-:W-:-:S01]  /*1610*/  LDSM.16.M88.4 R20, [R38+UR4] ;  /* 0x000000042614783b */ /* 0x000fc20008000200 */
[----:B-123--:R-:W-:Y:S01]  /*1620*/  HMMA.16816.F32.BF16 R4, R12, R16, R4 ;  /* 0x000000100c04723c */ /* 0x00efe20000041804 */
[----:B------:R-:W-:Y:S02]  /*1630*/  UIADD3 UR14, UR14, 0x80, URZ ;  /* 0x000000800e0e7890 */ /* 0x000fe4000fffe03f */
[----:B------:R-:W2:Y:S01]  /*1640*/  LDSM.16.M88.4 R24, [R37+UR5] ;  /* 0x000000052518783b */ /* 0x000ea20008000200 */
[----:B------:R-:W-:Y:S01]  /*1650*/  UIADD3 UR13, UR13, 0x1, URZ ;  /* 0x000000010d0d7890 */ /* 0x000fe2000fffe03f */
[----:B------:R-:W-:Y:S01]  /*1660*/  IADD3 R76, P1, R56, UR10, RZ ;  /* 0x0000000a384c7c10 */ /* 0x000fe2000ff3e0ff */
[----:B------:R-:W-:Y:S01]  /*1670*/  HMMA.16816.F32.BF16 R8, R12, R18, R8 ;  /* 0x000000120c08723c */ /* 0x000fe20000041808 */
[----:B------:R-:W-:Y:S01]  /*1680*/  LDSM.16.M88.4 R12, [R36+UR4] ;  /* 0x00000004240c783b */ /* 0x000fe20008000200 */
[----:B------:R-:W-:Y:S02]  /*1690*/  UISETP.GE.U32.AND UP1, UPT, UR14, 0xa00, UPT ;  /* 0x00000a000e00788c */ /* 0x000fe4000bf26070 */
[----:B------:R-:W-:Y:S01]  /*16a0*/  UIADD3 UR12, UR12, 0x1, URZ ;  /* 0x000000010c0c7890 */ /* 0x000fe2000fffe03f */
[----:B------:R-:W3:Y:S01]  /*16b0*/  LDSM.16.M88.4 R16, [R35+UR5] ;  /* 0x000000052310783b */ /* 0x000ee20008000200 */
[----:B------:R-:W-:Y:S01]  /*16c0*/  UISETP.GE.AND UP0, UPT, UR13, 0x4, UPT ;  /* 0x000000040d00788c */ /* 0x000fe2000bf06270 */
[----:B------:R-:W-:Y:S02]  /*16d0*/  IADD3.X R77, R55, UR9, RZ, P1, !PT ;  /* 0x00000009374d7c10 */ /* 0x000fe40008ffe4ff */
[----:B------:R-:W-:Y:S01]  /*16e0*/  PLOP3.LUT P0, PT, PT, PT, UP1, 0x80, 0x0 ;  /* 0x000000000000781c */ /* 0x000fe20003f0f018 */
[----:B------:R-:W-:Y:S02]  /*16f0*/  USEL UR13, UR13, URZ, !UP0 ;  /* 0x0000003f0d0d7287 */ /* 0x000fe4000c000000 */
[----:B------:R-:W-:Y:S02]  /*1700*/  UISETP.GE.AND UP0, UPT, UR12, 0x4, UPT ;  /* 0x000000040c00788c */ /* 0x000fe4000bf06270 */
[----:B------:R-:W-:Y:S02]  /*1710*/  ULEA UR21, UR13, UR16, 0xc ;  /* 0x000000100d157291 */ /* 0x000fe4000f8e603f */
[----:B------:R-:W-:Y:S02]  /*1720*/  USEL UR12, UR12, URZ, !UP0 ;  /* 0x0000003f0c0c7287 */ /* 0x000fe4000c000000 */
[----:B------:R-:W-:Y:S02]  /*1730*/  UISETP.GE.U32.AND UP1, UPT, UR14, 0xb80, UPT ;  /* 0x00000b800e00788c */ /* 0x000fe4000bf26070 */
[C---:B------:R-:W-:Y:S02]  /*1740*/  VIADD R71, R70.reuse, UR21 ;  /* 0x0000001546477c36 */ /* 0x040fe40008000000 */
[C---:B------:R-:W-:Y:S01]  /*1750*/  VIADD R74, R69.reuse, UR21 ;  /* 0x00000015454a7c36 */ /* 0x040fe20008000000 */
[----:B------:R-:W-:Y:S06]  /*1760*/  ULEA UR21, UR13, UR15, 0xe ;  /* 0x0000000f0d157291 */ /* 0x000fec000f8e703f */
[----:B------:R-:W-:Y:S02]  /*1770*/  VIADD R73, R70, UR21 ;  /* 0x0000001546497c36 */ /* 0x000fe40008000000 */
[----:B------:R-:W-:Y:S02]  /*1780*/  VIADD R72, R69, UR21 ;  /* 0x0000001545487c36 */ /* 0x000fe40008000000 */
[----:B------:R-:W-:-:S01]  /*1790*/  VIADD R75, R66, UR21 ;  /* 0x00000015424b7c36 */ /* 0x000fc20008000000 */
[----:B--2---:R-:W-:Y:S06]  /*17a0*/  HMMA.16816.F32.BF16 R4, R20, R24, R4 ;  /* 0x000000181404723c */ /* 0x004fec0000041804 */
[----:B------:R-:W-:Y:S01]  /*17b0*/  HMMA.16816.F32.BF16 R8, R20, R26, R8 ;  /* 0x0000001a1408723c */ /* 0x000fe20000041808 */
[----:B------:R-:W-:Y:S04]  /*17c0*/  LDSM.16.M88.4 R20, [R34+UR4] ;  /* 0x000000042214783b */ /* 0x000fe80008000200 */
[----:B------:R-:W2:Y:S11]  /*17d0*/  LDSM.16.M88.4 R24, [R33+UR5] ;  /* 0x000000052118783b */ /* 0x000eb60008000200 */
[----:B------:R-:W-:-:S02]  /*17e0*/  @!UPT UIADD3 URZ, URZ, URZ, URZ ;  /* 0x0000003f3f3ff290 */ /* 0x000fc4000fffe03f */
[----:B---3--:R-:W-:Y:S06]  /*17f0*/  HMMA.16816.F32.BF16 R4, R12, R16, R4 ;  /* 0x000000100c04723c */ /* 0x008fec0000041804 */
[----:B------:R-:W-:Y:S01]  /*1800*/  HMMA.16816.F32.BF16 R8, R12, R18, R8 ;  /* 0x000000120c08723c */ /* 0x000fe20000041808 */
[----:B------:R-:W-:Y:S04]  /*1810*/  LDSM.16.M88.4 R12, [R32+UR4] ;  /* 0x00000004200c783b */ /* 0x000fe80008000200 */
[----:B------:R-:W3:Y:S11]  /*1820*/  LDSM.16.M88.4 R16, [R31+UR5] ;  /* 0x000000051f10783b */ /* 0x000ef60008000200 */
[----:B------:R-:W-:-:S02]  /*1830*/  @!UPT UIADD3 URZ, URZ, URZ, URZ ;  /* 0x0000003f3f3ff290 */ /* 0x000fc4000fffe03f */
        /* <DEDUP_REMOVED lines=12> */
[----:B------:R-:W-:Y:S01]  /*1900*/  LDSM.16.M88.4 R20, [R2+UR4] ;  /* 0x000000040214783b */ /* 0x000fe20008000200 */
[----:B------:R-:W-:Y:S03]  /*1910*/  ULEA UR4, UR12, UR16, 0xc ;  /* 0x000000100c047291 */ /* 0x000fe6000f8e603f */
[----:B------:R-:W2:Y:S01]  /*1920*/  LDSM.16.M88.4 R24, [R0+UR5] ;  /* 0x000000050018783b */ /* 0x000ea20008000200 */
[----:B------:R-:W-:Y:S01]  /*1930*/  ULEA UR5, UR12, UR15, 0xe ;  /* 0x0000000f0c057291 */ /* 0x000fe2000f8e703f */
[----:B------:R-:W-:-:S11]  /*1940*/  BAR.SYNC.DEFER_BLOCKING 0x0 ;  /* 0x0000000000007b1d */ /* 0x000fd60000010000 */
[----:B---3--:R-:W-:Y:S06]  /*1950*/  HMMA.16816.F32.BF16 R4, R12, R16, R4 ;  /* 0x000000100c04723c */ /* 0x008fec0000041804 */
[----:B------:R-:W-:Y:S01]  /*1960*/  HMMA.16816.F32.BF16 R8, R12, R18, R8 ;  /* 0x000000120c08723c */ /* 0x000fe20000041808 */
[----:B------:R-:W-:Y:S01]  /*1970*/  @!PT LDS RZ, [RZ] ;  /* 0x00000000fffff984 */ /* 0x000fe20000000800 */
[----:B------:R-:W-:Y:S01]  /*1980*/  @!PT LDS RZ, [RZ] ;  /* 0x00000000fffff984 */ /* 0x000fe20000000800 */
[----:B------:R-:W-:Y:S01]  /*1990*/  @!PT LDS RZ, [RZ] ;  /* 0x00000000fffff984 */ /* 0x000fe20000000800 */
[----:B------:R-:W-:Y:S04]  /*19a0*/  LDGSTS.E.BYPASS.LTC128B.128 [R71], desc[UR22][R76.64], !P0 ;  /* 0x000000004c477fae */ /* 0x000fe8000c101d56 */
[----:B------:R3:W-:Y:S04]  /*19b0*/  LDGSTS.E.BYPASS.LTC128B.128 [R74], desc[UR22][R76.64], !P0 ;  /* 0x000000004c4a7fae */ /* 0x0007e8000c101d56 */
[----:B------:R-:W0:Y:S09]  /*19c0*/  LDGDEPBAR ;  /* 0x00000000000079af */ /* 0x000e320000000000 */
[----:B--2---:R-:W-:Y:S05]  /*19d0*/  HMMA.16816.F32.BF16 R4, R20, R24, R4 ;  /* 0x000000181404723c */ /* 0x004fea0000041804 */
[----:B------:R-:W-:-:S01]  /*19e0*/  IADD3 R18, P1, R40, UR10, RZ ;  /* 0x0000000a28127c10 */ /* 0x000fc2000ff3e0ff */
[----:B------:R-:W-:Y:S05]  /*19f0*/  HMMA.16816.F32.BF16 R8, R20, R26, R8 ;  /* 0x0000001a1408723c */ /* 0x000fea0000041808 */
[----:B------:R-:W-:Y:S02]  /*1a00*/  IADD3 R14, P2, R42, UR10, RZ ;  /* 0x0000000a2a0e7c10 */ /* 0x000fe4000ff5e0ff */
[----:B------:R-:W-:Y:S04]  /*1a10*/  IADD3.X R19, R39, UR9, RZ, P1, !PT ;  /* 0x0000000927137c10 */ /* 0x000fe80008ffe4ff */
[----:B------:R-:W-:Y:S01]  /*1a20*/  IADD3.X R15, R41, UR9, RZ, P2, !PT ;  /* 0x00000009290f7c10 */ /* 0x000fe200097fe4ff */
[----:B---3--:R3:W-:Y:S01]  /*1a30*/  LDGSTS.E.BYPASS.LTC128B.128 [R73], desc[UR22][R18.64], !P0 ;  /* 0x0000000012497fae */ /* 0x0087e2000c101d56 */
[----:B------:R-:W-:Y:S01]  /*1a40*/  IADD3 R76, P1, R44, UR10, RZ ;  /* 0x0000000a2c4c7c10 */ /* 0x000fe2000ff3e0ff */
[----:B------:R-:W-:Y:S02]  /*1a50*/  VIADD R71, R68, UR21 ;  /* 0x0000001544477c36 */ /* 0x000fe40008000000 */
[----:B------:R2:W-:Y:S01]  /*1a60*/  LDGSTS.E.BYPASS.LTC128B.128 [R72], desc[UR22][R14.64], !P0 ;  /* 0x000000000e487fae */ /* 0x0005e2000c101d56 */
[----:B------:R-:W-:Y:S01]  /*1a70*/  IADD3.X R77, R43, UR9, RZ, P1, !PT ;  /* 0x000000092b4d7c10 */ /* 0x000fe20008ffe4ff */
[----:B------:R-:W-:Y:S04]  /*1a80*/  VIADD R74, R67, UR21 ;  /* 0x00000015434a7c36 */ /* 0x000fe80008000000 */
[----:B------:R4:W-:Y:S01]  /*1a90*/  LDGSTS.E.BYPASS.LTC128B.128 [R71], desc[UR22][R76.64], !P0 ;  /* 0x000000004c477fae */ /* 0x0009e2000c101d56 */
[----:B---3--:R-:W-:Y:S02]  /*1aa0*/  IADD3 R18, P2, R46, UR10, RZ ;  /* 0x0000000a2e127c10 */ /* 0x008fe4000ff5e0ff */
[----:B--2---:R-:W-:Y:S02]  /*1ab0*/  IADD3 R72, P1, R48, UR10, RZ ;  /* 0x0000000a30487c10 */ /* 0x004fe4000ff3e0ff */
[----:B------:R-:W-:Y:S02]  /*1ac0*/  IADD3.X R19, R45, UR9, RZ, P2, !PT ;  /* 0x000000092d137c10 */ /* 0x000fe400097fe4ff */
[----:B------:R-:W-:Y:S02]  /*1ad0*/  IADD3.X R73, R47, UR9, RZ, P1, !PT ;  /* 0x000000092f497c10 */ /* 0x000fe40008ffe4ff */
[----:B----4-:R-:W-:Y:S01]  /*1ae0*/  IADD3 R76, P3, R50, UR10, RZ ;  /* 0x0000000a324c7c10 */ /* 0x010fe2000ff7e0ff */
[----:B------:R2:W-:Y:S01]  /*1af0*/  LDGSTS.E.BYPASS.LTC128B.128 [R74], desc[UR22][R18.64], !P0 ;  /* 0x00000000124a7fae */ /* 0x0005e2000c101d56 */
[----:B------:R-:W-:Y:S02]  /*1b00*/  VIADD R71, R63, UR21 ;  /* 0x000000153f477c36 */ /* 0x000fe40008000000 */
[----:B------:R-:W-:Y:S01]  /*1b10*/  IADD3.X R77, R49, UR9, RZ, P3, !PT ;  /* 0x00000009314d7c10 */ /* 0x000fe20009ffe4ff */
[----:B------:R3:W-:Y:S01]  /*1b20*/  LDGSTS.E.BYPASS.LTC128B.128 [R75], desc[UR22][R72.64], !P0 ;  /* 0x00000000484b7fae */ /* 0x0007e2000c101d56 */
[----:B--2---:R-:W-:Y:S02]  /*1b30*/  IADD3 R18, P2, R52, UR10, RZ ;  /* 0x0000000a34127c10 */ /* 0x004fe4000ff5e0ff */
[----:B------:R-:W-:Y:S01]  /*1b40*/  IADD3 R74, P1, R54, UR10, RZ ;  /* 0x0000000a364a7c10 */ /* 0x000fe2000ff3e0ff */
[----:B------:R-:W-:Y:S01]  /*1b50*/  UIADD3 UR10, UP0, UR10, 0x100, URZ ;  /* 0x000001000a0a7890 */ /* 0x000fe2000ff1e03f */
[----:B---3--:R-:W-:Y:S01]  /*1b60*/  VIADD R73, R65, UR21 ;  /* 0x0000001541497c36 */ /* 0x008fe20008000000 */
[----:B------:R-:W-:Y:S01]  /*1b70*/  IADD3.X R19, R51, UR9, RZ, P2, !PT ;  /* 0x0000000933137c10 */ /* 0x000fe200097fe4ff */
[----:B------:R-:W-:Y:S01]  /*1b80*/  VIADD R72, R64, UR21 ;  /* 0x0000001540487c36 */ /* 0x000fe20008000000 */
[----:B------:R-:W-:Y:S01]  /*1b90*/  IADD3.X R75, R53, UR9, RZ, P1, !PT ;  /* 0x00000009354b7c10 */ /* 0x000fe20008ffe4ff */
[----:B------:R-:W-:Y:S01]  /*1ba0*/  UIADD3.X UR9, URZ, UR9, URZ, UP0, !UPT ;  /* 0x000000093f097290 */ /* 0x000fe200087fe43f */
[----:B------:R-:W-:Y:S04]  /*1bb0*/  LDGSTS.E.BYPASS.LTC128B.128 [R73], desc[UR22][R76.64], !P0 ;  /* 0x000000004c497fae */ /* 0x000fe8000c101d56 */
[----:B------:R3:W-:Y:S04]  /*1bc0*/  LDGSTS.E.BYPASS.LTC128B.128 [R72], desc[UR22][R18.64], !P0 ;  /* 0x0000000012487fae */ /* 0x0007e8000c101d56 */
[----:B------:R2:W-:Y:S01]  /*1bd0*/  LDGSTS.E.BYPASS.LTC128B.128 [R71], desc[UR22][R74.64], !P0 ;  /* 0x000000004a477fae */ /* 0x0005e2000c101d56 */
[----:B------:R-:W-:Y:S03]  /*1be0*/  PLOP3.LUT P0, PT, PT, PT, UP1, 0x80, 0x0 ;  /* 0x000000000000781c */ /* 0x000fe60003f0f018 */
[----:B------:R-:W0:Y:S01]  /*1bf0*/  LDGDEPBAR ;  /* 0x00000000000079af */ /* 0x000e220000000000 */
[----:B------:R-:W-:Y:S04]  /*1c00*/  DEPBAR.LE SB0, 0x6 ;  /* 0x000081800000791a */ /* 0x000fe80000000000 */
[----:B------:R-:W-:Y:S06]  /*1c10*/  BAR.SYNC.DEFER_BLOCKING 0x0 ;  /* 0x0000000000007b1d */ /* 0x000fec0000010000 */
[----:B------:R2:W1:Y:S04]  /*1c20*/  LDSM.16.M88.4 R12, [R60+UR4] ;  /* 0x000000043c0c783b */ /* 0x0004680008000200 */
[----:B---3--:R2:W1:Y:S02]  /*1c30*/  LDSM.16.M88.4 R16, [R58+UR5] ;  /* 0x000000053a10783b */ /* 0x0084640008000200 */
[----:B-1----:R-:W-:Y:S08]  /*1c40*/  @!P0 BRA `(.L_x_0) ;  /* 0xfffffff800708947 */ /* 0x002ff0000383ffff */
[----:B------:R-:W-:Y:S01]  /*1c50*/  IABS R0, UR11 ;  /* 0x0000000b00007c13 */ /* 0x000fe20008000000 */
[----:B------:R-:W-:Y:S01]  /*1c60*/  UISETP.GE.AND UP1, UPT, UR11, URZ, UPT ;  /* 0x0000003f0b00728c */ /* 0x000fe2000bf26270 */
[----:B------:R-:W-:-:S04]  /*1c70*/  DEPBAR.LE SB0, 0x0 ;  /* 0x000080000000791a */ /* 0x000fc80000000000 */
[----:B------:R-:W-:Y:S01]  /*1c80*/  R2UR UR4, R0 ;  /* 0x00000000000472ca */ /* 0x000fe200000e0000 */
[C---:B------:R-:W-:Y:S01]  /*1c90*/  IMAD.SHL.U32 R3, R57.reuse, 0x2, RZ ;  /* 0x0000000239037824 */ /* 0x040fe200078e00ff */
[----:B------:R-:W-:Y:S01]  /*1ca0*/  LOP3.LUT R2, R57, 0x1f, RZ, 0xc0, !PT ;  /* 0x0000001f39027812 */ /* 0x000fe200078ec0ff */
[----:B------:R-:W-:Y:S01]  /*1cb0*/  IMAD.SHL.U32 R0, R59, 0x8, RZ ;  /* 0x000000083b007824 */ /* 0x000fe200078e00ff */
[----:B------:R-:W-:Y:S01]  /*1cc0*/  F2FP.BF16.F32.PACK_AB R4, R5, R4 ;  /* 0x000000040504723e */ /* 0x000fe200000010ff */
[----:B-1----:R-:W1:Y:S01]  /*1cd0*/  LDC.64 R12, c[0x0][0x220] ;  /* 0x00008800ff0c7b82 */ /* 0x002e620000000a00 */
[----:B------:R-:W-:Y:S02]  /*1ce0*/  F2FP.BF16.F32.PACK_AB R6, R7, R6 ;  /* 0x000000060706723e */ /* 0x000fe400000010ff */
[----:B------:R-:W-:Y:S02]  /*1cf0*/  LOP3.LUT R0, R0, 0x6, R3, 0xf8, !PT ;  /* 0x0000000600007812 */ /* 0x000fe400078ef803 */
[----:B------:R-:W-:Y:S01]  /*1d00*/  SHF.R.U32.HI R3, RZ, 0x2, R2 ;  /* 0x00000002ff037819 */ /* 0x000fe20000011602 */
[----:B------:R-:W-:Y:S01]  /*1d10*/  IMAD.SHL.U32 R2, R59, 0x4, RZ ;  /* 0x000000043b027824 */ /* 0x000fe200078e00ff */
[----:B------:R-:W-:Y:S01]  /*1d20*/  F2FP.BF16.F32.PACK_AB R8, R9, R8 ;  /* 0x000000080908723e */ /* 0x000fe200000010ff */
[----:B------:R-:W-:Y:S01]  /*1d30*/  UIMAD.WIDE.U32 UR12, UR19, UR4, URZ ;  /* 0x00000004130c72a5 */ /* 0x000fe2000f8e003f */
[----:B------:R-:W-:Y:S01]  /*1d40*/  F2FP.BF16.F32.PACK_AB R10, R11, R10 ;  /* 0x0000000a0b0a723e */ /* 0x000fe200000010ff */
[----:B------:R-:W-:Y:S01]  /*1d50*/  IMAD R0, R3, 0x48, R0 ;  /* 0x0000004803007824 */ /* 0x000fe200078e0200 */
[----:B------:R-:W-:Y:S01]  /*1d60*/  LOP3.LUT R61, R2, R61, RZ, 0xfc, !PT ;  /* 0x0000003d023d7212 */ /* 0x000fe200078efcff */
[----:B------:R-:W-:-:S03]  /*1d70*/  IMAD.U32 R2, RZ, RZ, UR6 ;  /* 0x00000006ff027e24 */ /* 0x000fc6000f8e00ff */
[----:B------:R-:W-:Y:S01]  /*1d80*/  UMOV UR5, UR13 ;  /* 0x0000000d00057c82 */ /* 0x000fe20008000000 */
[----:B------:R-:W-:Y:S01]  /*1d90*/  LEA R3, R0, UR16, 0x1 ;  /* 0x0000001000037c11 */ /* 0x000fe2000f8e08ff */
[----:B------:R-:W-:Y:S01]  /*1da0*/  UIMAD UR4, UR5, UR7, UR4 ;  /* 0x00000007050472a4 */ /* 0x000fe2000f8e0204 */
[----:B------:R-:W-:Y:S01]  /*1db0*/  BAR.SYNC.DEFER_BLOCKING 0x0 ;  /* 0x0000000000007b1d */ /* 0x000fe20000010000 */
[----:B------:R-:W-:Y:S01]  /*1dc0*/  SHF.R.U32.HI R0, RZ, 0x3, R57 ;  /* 0x00000003ff007819 */ /* 0x000fe20000011639 */
[----:B------:R-:W-:Y:S01]  /*1dd0*/  IMAD.SHL.U32 R57, R57, 0x8, RZ ;  /* 0x0000000839397824 */ /* 0x000fe200078e00ff */
[----:B------:R-:W-:Y:S02]  /*1de0*/  UISETP.GT.U32.AND UP0, UPT, UR8, UR4, UPT ;  /* 0x000000040800728c */ /* 0x000fe4000bf04070 */
[----:B------:R-:W-:Y:S02]  /*1df0*/  SGXT.U32 R0, R0, 0x4 ;  /* 0x000000040000781a */ /* 0x000fe40000000000 */
[----:B------:R-:W-:-:S05]  /*1e00*/  LOP3.LUT R57, R2, 0x38, R57, 0xf8, !PT ;  /* 0x0000003802397812 */ /* 0x000fca00078ef839 */
[----:B-1----:R-:W-:Y:S02]  /*1e10*/  IMAD.WIDE R12, R57, 0x2, R12 ;  /* 0x00000002390c7825 */ /* 0x002fe400078e020c */
[----:B------:R-:W-:-:S04]  /*1e20*/  @!UP0 UIADD3 UR4, UR4, -UR8, URZ ;  /* 0x8000000804048290 */ /* 0x000fc8000fffe03f */
[----:B------:R-:W-:Y:S01]  /*1e30*/  UISETP.GT.U32.AND UP0, UPT, UR8, UR4, UPT ;  /* 0x000000040800728c */ /* 0x000fe2000bf04070 */
[----:B------:R1:W-:Y:S04]  /*1e40*/  STS [R3], R4 ;  /* 0x0000000403007388 */ /* 0x0003e80000000800 */
[----:B------:R1:W-:Y:S06]  /*1e50*/  STS [R3+0x480], R6 ;  /* 0x0004800603007388 */ /* 0x0003ec0000000800 */
[----:B------:R-:W-:-:S02]  /*1e60*/  @!UP0 UIADD3 UR4, UR4, -UR8, URZ ;  /* 0x8000000804048290 */ /* 0x000fc4000fffe03f */
[----:B------:R-:W-:Y:S01]  /*1e70*/  UISETP.NE.AND UP0, UPT, UR18, URZ, UPT ;  /* 0x0000003f1200728c */ /* 0x000fe2000bf05270 */
[----:B------:R1:W-:Y:S01]  /*1e80*/  STS [R3+0x40], R8 ;  /* 0x0000400803007388 */ /* 0x0003e20000000800 */
[----:B------:R-:W-:-:S03]  /*1e90*/  @!UP1 UIADD3 UR4, -UR4, URZ, URZ ;  /* 0x0000003f04049290 */ /* 0x000fc6000fffe13f */
[----:B------:R1:W-:Y:S01]  /*1ea0*/  STS [R3+0x4c0], R10 ;  /* 0x0004c00a03007388 */ /* 0x0003e20000000800 */
[----:B------:R-:W-:-:S04]  /*1eb0*/  USEL UR4, UR17, UR4, !UP0 ;  /* 0x0000000411047287 */ /* 0x000fc8000c000000 */
[----:B------:R-:W-:-:S04]  /*1ec0*/  ULEA UR4, UR20, UR4, 0x3 ;  /* 0x0000000414047291 */ /* 0x000fc8000f8e183f */
[----:B------:R-:W-:-:S06]  /*1ed0*/  USHF.L.U32 UR4, UR4, 0x4, URZ ;  /* 0x0000000404047899 */ /* 0x000fcc000800063f */
[----:B------:R-:W-:Y:S01]  /*1ee0*/  LOP3.LUT R0, R0, UR4, RZ, 0xfc, !PT ;  /* 0x0000000400007c12 */ /* 0x000fe2000f8efcff */
[----:B------:R-:W-:Y:S03]  /*1ef0*/  BAR.SYNC.DEFER_BLOCKING 0x0 ;  /* 0x0000000000007b1d */ /* 0x000fe60000010000 */
[----:B------:R-:W-:Y:S01]  /*1f00*/  ISETP.GE.AND P0, PT, R0, 0x1, PT ;  /* 0x000000010000780c */ /* 0x000fe20003f06270 */
[----:B------:R-:W-:-:S03]  /*1f10*/  IMAD R0, R61, 0x9, R62 ;  /* 0x000000093d007824 */ /* 0x000fc600078e023e */
[----:B------:R-:W-:Y:S01]  /*1f20*/  ISETP.LT.AND P0, PT, R57, 0x4800, !P0 ;  /* 0x000048003900780c */ /* 0x000fe20004701270 */
[----:B------:R-:W-:-:S05]  /*1f30*/  IMAD.SHL.U32 R0, R0, 0x8, RZ ;  /* 0x0000000800007824 */ /* 0x000fca00078e00ff */
[----:B------:R-:W-:-:S07]  /*1f40*/  LEA R0, R0, UR16, 0x1 ;  /* 0x0000001000007c11 */ /* 0x000fce000f8e08ff */
[----:B-1----:R-:W-:Y:S05]  /*1f50*/  @!P0 EXIT ;  /* 0x000000000000894d */ /* 0x002fea0003800000 */
[----:B------:R-:W1:Y:S04]  /*1f60*/  LDS.128 R4, [R0] ;  /* 0x0000000000047984 */ /* 0x000e680000000c00 */
[----:B-1----:R-:W-:Y:S01]  /*1f70*/  STG.E.128 desc[UR22][R12.64], R4 ;  /* 0x000000040c007986 */ /* 0x002fe2000c101d16 */
[----:B------:R-:W-:Y:S05]  /*1f80*/  EXIT ;  /* 0x000000000000794d */ /* 0x000fea0003800000 */
.L_x_1:
[----:B------:R-:W-:-:S00]  /*1f90*/  BRA `(.L_x_1) ;  /* 0xfffffffc00fc7947 */ /* 0x000fc0000383ffff */
[----:B------:R-:W-:-:S00]  /*1fa0*/  NOP ;  /* 0x0000000000007918 */ /* 0x000fc00000000000 */
        /* <DEDUP_REMOVED lines=13> */
.L_x_2:


//--------------------- .nv.shared.triton_mm      --------------------------
	.section	.nv.shared.triton_mm,"aw",@nobits
	.sectionflags	@""
	.align	16
	.zero		1024


//--------------------- .nv.constant0.triton_mm   --------------------------
	.section	.nv.constant0.triton_mm,"a",@progbits
	.sectionflags	@""
	.align	4
.nv.constant0.triton_mm:
	.zero		552
